//
// Generated by NVIDIA NVVM Compiler
//
// Compiler Build ID: CL-36424714
// Cuda compilation tools, release 13.0, V13.0.88
// Based on NVVM 20.0.0
//

.version 9.0
.target sm_100
.address_size 64

	// .globl	_Z3GPUPViPiS1_S0_iiiiiiiiiiiiiiii
.global .align 4 .u32 row;

.visible .entry _Z3GPUPViPiS1_S0_iiiiiiiiiiiiiiii(
	.param .u64 .ptr .align 1 _Z3GPUPViPiS1_S0_iiiiiiiiiiiiiiii_param_0,
	.param .u64 .ptr .align 1 _Z3GPUPViPiS1_S0_iiiiiiiiiiiiiiii_param_1,
	.param .u64 .ptr .align 1 _Z3GPUPViPiS1_S0_iiiiiiiiiiiiiiii_param_2,
	.param .u64 .ptr .align 1 _Z3GPUPViPiS1_S0_iiiiiiiiiiiiiiii_param_3,
	.param .u32 _Z3GPUPViPiS1_S0_iiiiiiiiiiiiiiii_param_4,
	.param .u32 _Z3GPUPViPiS1_S0_iiiiiiiiiiiiiiii_param_5,
	.param .u32 _Z3GPUPViPiS1_S0_iiiiiiiiiiiiiiii_param_6,
	.param .u32 _Z3GPUPViPiS1_S0_iiiiiiiiiiiiiiii_param_7,
	.param .u32 _Z3GPUPViPiS1_S0_iiiiiiiiiiiiiiii_param_8,
	.param .u32 _Z3GPUPViPiS1_S0_iiiiiiiiiiiiiiii_param_9,
	.param .u32 _Z3GPUPViPiS1_S0_iiiiiiiiiiiiiiii_param_10,
	.param .u32 _Z3GPUPViPiS1_S0_iiiiiiiiiiiiiiii_param_11,
	.param .u32 _Z3GPUPViPiS1_S0_iiiiiiiiiiiiiiii_param_12,
	.param .u32 _Z3GPUPViPiS1_S0_iiiiiiiiiiiiiiii_param_13,
	.param .u32 _Z3GPUPViPiS1_S0_iiiiiiiiiiiiiiii_param_14,
	.param .u32 _Z3GPUPViPiS1_S0_iiiiiiiiiiiiiiii_param_15,
	.param .u32 _Z3GPUPViPiS1_S0_iiiiiiiiiiiiiiii_param_16,
	.param .u32 _Z3GPUPViPiS1_S0_iiiiiiiiiiiiiiii_param_17,
	.param .u32 _Z3GPUPViPiS1_S0_iiiiiiiiiiiiiiii_param_18,
	.param .u32 _Z3GPUPViPiS1_S0_iiiiiiiiiiiiiiii_param_19
)
{
	.reg .pred 	%p<76>;
	.reg .b32 	%r<421>;
	.reg .b64 	%rd<114>;

	ld.param.u64 	%rd56, [_Z3GPUPViPiS1_S0_iiiiiiiiiiiiiiii_param_0];
	ld.param.u64 	%rd57, [_Z3GPUPViPiS1_S0_iiiiiiiiiiiiiiii_param_1];
	ld.param.u64 	%rd58, [_Z3GPUPViPiS1_S0_iiiiiiiiiiiiiiii_param_2];
	ld.param.u64 	%rd59, [_Z3GPUPViPiS1_S0_iiiiiiiiiiiiiiii_param_3];
	ld.param.u32 	%r88, [_Z3GPUPViPiS1_S0_iiiiiiiiiiiiiiii_param_4];
	ld.param.u32 	%r89, [_Z3GPUPViPiS1_S0_iiiiiiiiiiiiiiii_param_5];
	ld.param.u32 	%r90, [_Z3GPUPViPiS1_S0_iiiiiiiiiiiiiiii_param_8];
	ld.param.u32 	%r91, [_Z3GPUPViPiS1_S0_iiiiiiiiiiiiiiii_param_9];
	ld.param.u32 	%r92, [_Z3GPUPViPiS1_S0_iiiiiiiiiiiiiiii_param_10];
	ld.param.u32 	%r94, [_Z3GPUPViPiS1_S0_iiiiiiiiiiiiiiii_param_13];
	ld.param.u32 	%r95, [_Z3GPUPViPiS1_S0_iiiiiiiiiiiiiiii_param_15];
	ld.param.u32 	%r96, [_Z3GPUPViPiS1_S0_iiiiiiiiiiiiiiii_param_17];
	cvta.to.global.u64 	%rd1, %rd58;
	cvta.to.global.u64 	%rd2, %rd57;
	cvta.to.global.u64 	%rd3, %rd56;
	cvta.to.global.u64 	%rd60, %rd59;
	mov.u32 	%r98, %ntid.x;
	mov.u32 	%r99, %ctaid.x;
	mov.u32 	%r100, %tid.x;
	mad.lo.s32 	%r1, %r98, %r99, %r100;
	mul.lo.s32 	%r2, %r91, %r88;
	setp.ne.s32 	%p1, %r1, 0;
	mul.wide.s32 	%rd61, %r88, 4;
	add.s64 	%rd4, %rd60, %rd61;
	@%p1 bra 	$L__BB0_3;
	add.s32 	%r101, %r96, 1;
	min.s32 	%r3, %r101, %r95;
$L__BB0_2:
	ld.volatile.global.u32 	%r102, [%rd4];
	setp.lt.s32 	%p2, %r102, %r3;
	@%p2 bra 	$L__BB0_2;
$L__BB0_3:
	ld.param.u32 	%r377, [_Z3GPUPViPiS1_S0_iiiiiiiiiiiiiiii_param_9];
	bar.sync 	0;
	div.s32 	%r4, %r377, %r90;
	setp.lt.s32 	%p3, %r4, 1;
	mov.u32 	%r401, %r89;
	@%p3 bra 	$L__BB0_35;
	ld.param.u32 	%r392, [_Z3GPUPViPiS1_S0_iiiiiiiiiiiiiiii_param_11];
	ld.param.u32 	%r397, [_Z3GPUPViPiS1_S0_iiiiiiiiiiiiiiii_param_9];
	sub.s32 	%r5, %r392, %r1;
	mov.b32 	%r396, 0;
	mov.u32 	%r398, %r396;
$L__BB0_5:
	setp.lt.s32 	%p4, %r397, 1;
	@%p4 bra 	$L__BB0_34;
	ld.param.u32 	%r379, [_Z3GPUPViPiS1_S0_iiiiiiiiiiiiiiii_param_9];
	add.s32 	%r105, %r398, %r89;
	add.s32 	%r106, %r92, %r1;
	add.s32 	%r9, %r106, %r105;
	add.s32 	%r107, %r398, %r1;
	mul.wide.s32 	%rd62, %r107, 4;
	add.s64 	%rd5, %rd2, %rd62;
	mul.lo.s32 	%r108, %r90, %r396;
	sub.s32 	%r109, %r108, %r379;
	setp.gt.u32 	%p5, %r109, -4;
	mov.b32 	%r400, 0;
	@%p5 bra 	$L__BB0_21;
	mov.b32 	%r399, 0;
$L__BB0_8:
	min.s32 	%r111, %r90, %r399;
	setp.gt.s32 	%p6, %r1, %r111;
	sub.s32 	%r112, %r2, %r1;
	add.s32 	%r113, %r112, %r399;
	mul.wide.s32 	%rd63, %r113, 4;
	add.s64 	%rd6, %rd1, %rd63;
	@%p6 bra 	$L__BB0_11;
	add.s32 	%r114, %r5, %r399;
	mad.lo.s32 	%r115, %r114, %r94, %r9;
	mul.wide.s32 	%rd64, %r115, 4;
	add.s64 	%rd7, %rd3, %rd64;
	ld.volatile.global.u32 	%r116, [%rd7+-4];
	sub.s32 	%r117, %r115, %r94;
	mul.wide.s32 	%rd65, %r117, 4;
	add.s64 	%rd8, %rd3, %rd65;
	ld.volatile.global.u32 	%r118, [%rd8];
	max.s32 	%r119, %r116, %r118;
	st.volatile.global.u32 	[%rd7], %r119;
	ld.global.u32 	%r120, [%rd5];
	ld.global.u32 	%r121, [%rd6];
	setp.ne.s32 	%p7, %r120, %r121;
	@%p7 bra 	$L__BB0_11;
	ld.volatile.global.u32 	%r122, [%rd8+-4];
	add.s32 	%r123, %r122, 1;
	st.volatile.global.u32 	[%rd7], %r123;
$L__BB0_11:
	bar.sync 	0;
	add.s32 	%r11, %r399, 1;
	min.s32 	%r124, %r90, %r11;
	setp.gt.s32 	%p8, %r1, %r124;
	@%p8 bra 	$L__BB0_14;
	add.s32 	%r125, %r5, %r11;
	mad.lo.s32 	%r126, %r125, %r94, %r9;
	mul.wide.s32 	%rd66, %r126, 4;
	add.s64 	%rd9, %rd3, %rd66;
	ld.volatile.global.u32 	%r127, [%rd9+-4];
	sub.s32 	%r128, %r126, %r94;
	mul.wide.s32 	%rd67, %r128, 4;
	add.s64 	%rd10, %rd3, %rd67;
	ld.volatile.global.u32 	%r129, [%rd10];
	max.s32 	%r130, %r127, %r129;
	st.volatile.global.u32 	[%rd9], %r130;
	ld.global.u32 	%r131, [%rd5];
	ld.global.u32 	%r132, [%rd6+4];
	setp.ne.s32 	%p9, %r131, %r132;
	@%p9 bra 	$L__BB0_14;
	ld.volatile.global.u32 	%r133, [%rd10+-4];
	add.s32 	%r134, %r133, 1;
	st.volatile.global.u32 	[%rd9], %r134;
$L__BB0_14:
	bar.sync 	0;
	add.s32 	%r12, %r399, 2;
	min.s32 	%r135, %r90, %r12;
	setp.gt.s32 	%p10, %r1, %r135;
	@%p10 bra 	$L__BB0_17;
	add.s32 	%r136, %r5, %r12;
	mad.lo.s32 	%r137, %r136, %r94, %r9;
	mul.wide.s32 	%rd68, %r137, 4;
	add.s64 	%rd11, %rd3, %rd68;
	ld.volatile.global.u32 	%r138, [%rd11+-4];
	sub.s32 	%r139, %r137, %r94;
	mul.wide.s32 	%rd69, %r139, 4;
	add.s64 	%rd12, %rd3, %rd69;
	ld.volatile.global.u32 	%r140, [%rd12];
	max.s32 	%r141, %r138, %r140;
	st.volatile.global.u32 	[%rd11], %r141;
	ld.global.u32 	%r142, [%rd5];
	ld.global.u32 	%r143, [%rd6+8];
	setp.ne.s32 	%p11, %r142, %r143;
	@%p11 bra 	$L__BB0_17;
	ld.volatile.global.u32 	%r144, [%rd12+-4];
	add.s32 	%r145, %r144, 1;
	st.volatile.global.u32 	[%rd11], %r145;
$L__BB0_17:
	bar.sync 	0;
	add.s32 	%r13, %r399, 3;
	min.s32 	%r146, %r90, %r13;
	setp.gt.s32 	%p12, %r1, %r146;
	@%p12 bra 	$L__BB0_20;
	add.s32 	%r147, %r5, %r13;
	mad.lo.s32 	%r148, %r147, %r94, %r9;
	mul.wide.s32 	%rd70, %r148, 4;
	add.s64 	%rd13, %rd3, %rd70;
	ld.volatile.global.u32 	%r149, [%rd13+-4];
	sub.s32 	%r150, %r148, %r94;
	mul.wide.s32 	%rd71, %r150, 4;
	add.s64 	%rd14, %rd3, %rd71;
	ld.volatile.global.u32 	%r151, [%rd14];
	max.s32 	%r152, %r149, %r151;
	st.volatile.global.u32 	[%rd13], %r152;
	ld.global.u32 	%r153, [%rd5];
	ld.global.u32 	%r154, [%rd6+12];
	setp.ne.s32 	%p13, %r153, %r154;
	@%p13 bra 	$L__BB0_20;
	ld.volatile.global.u32 	%r155, [%rd14+-4];
	add.s32 	%r156, %r155, 1;
	st.volatile.global.u32 	[%rd13], %r156;
$L__BB0_20:
	bar.sync 	0;
	add.s32 	%r399, %r399, 4;
	and.b32  	%r400, %r397, 2147483644;
	setp.ne.s32 	%p14, %r399, %r400;
	@%p14 bra 	$L__BB0_8;
$L__BB0_21:
	and.b32  	%r157, %r397, 3;
	setp.eq.s32 	%p15, %r157, 0;
	@%p15 bra 	$L__BB0_34;
	min.s32 	%r158, %r90, %r400;
	setp.gt.s32 	%p16, %r1, %r158;
	sub.s32 	%r159, %r2, %r1;
	add.s32 	%r160, %r159, %r400;
	mul.wide.s32 	%rd72, %r160, 4;
	add.s64 	%rd15, %rd1, %rd72;
	@%p16 bra 	$L__BB0_25;
	add.s32 	%r161, %r5, %r400;
	mad.lo.s32 	%r162, %r161, %r94, %r9;
	mul.wide.s32 	%rd73, %r162, 4;
	add.s64 	%rd16, %rd3, %rd73;
	ld.volatile.global.u32 	%r163, [%rd16+-4];
	sub.s32 	%r164, %r162, %r94;
	mul.wide.s32 	%rd74, %r164, 4;
	add.s64 	%rd17, %rd3, %rd74;
	ld.volatile.global.u32 	%r165, [%rd17];
	max.s32 	%r166, %r163, %r165;
	st.volatile.global.u32 	[%rd16], %r166;
	ld.global.u32 	%r167, [%rd5];
	ld.global.u32 	%r168, [%rd15];
	setp.ne.s32 	%p17, %r167, %r168;
	@%p17 bra 	$L__BB0_25;
	ld.volatile.global.u32 	%r169, [%rd17+-4];
	add.s32 	%r170, %r169, 1;
	st.volatile.global.u32 	[%rd16], %r170;
$L__BB0_25:
	bar.sync 	0;
	add.s32 	%r17, %r400, 1;
	and.b32  	%r171, %r397, 3;
	setp.eq.s32 	%p18, %r171, 1;
	@%p18 bra 	$L__BB0_34;
	min.s32 	%r172, %r90, %r17;
	setp.gt.s32 	%p19, %r1, %r172;
	@%p19 bra 	$L__BB0_29;
	add.s32 	%r173, %r400, %r5;
	mul.lo.s32 	%r174, %r94, %r173;
	add.s32 	%r175, %r174, %r94;
	add.s32 	%r176, %r9, %r175;
	mul.wide.s32 	%rd75, %r176, 4;
	add.s64 	%rd18, %rd3, %rd75;
	ld.volatile.global.u32 	%r177, [%rd18+-4];
	add.s32 	%r178, %r9, %r174;
	mul.wide.s32 	%rd76, %r178, 4;
	add.s64 	%rd19, %rd3, %rd76;
	ld.volatile.global.u32 	%r179, [%rd19];
	max.s32 	%r180, %r177, %r179;
	st.volatile.global.u32 	[%rd18], %r180;
	ld.global.u32 	%r181, [%rd5];
	ld.global.u32 	%r182, [%rd15+4];
	setp.ne.s32 	%p20, %r181, %r182;
	@%p20 bra 	$L__BB0_29;
	ld.volatile.global.u32 	%r183, [%rd19+-4];
	add.s32 	%r184, %r183, 1;
	st.volatile.global.u32 	[%rd18], %r184;
$L__BB0_29:
	bar.sync 	0;
	add.s32 	%r18, %r400, 2;
	and.b32  	%r185, %r397, 3;
	setp.eq.s32 	%p21, %r185, 2;
	@%p21 bra 	$L__BB0_34;
	min.s32 	%r186, %r90, %r18;
	setp.gt.s32 	%p22, %r1, %r186;
	@%p22 bra 	$L__BB0_33;
	add.s32 	%r187, %r5, %r18;
	mad.lo.s32 	%r188, %r187, %r94, %r9;
	mul.wide.s32 	%rd77, %r188, 4;
	add.s64 	%rd20, %rd3, %rd77;
	ld.volatile.global.u32 	%r189, [%rd20+-4];
	sub.s32 	%r190, %r188, %r94;
	mul.wide.s32 	%rd78, %r190, 4;
	add.s64 	%rd21, %rd3, %rd78;
	ld.volatile.global.u32 	%r191, [%rd21];
	max.s32 	%r192, %r189, %r191;
	st.volatile.global.u32 	[%rd20], %r192;
	ld.global.u32 	%r193, [%rd5];
	ld.global.u32 	%r194, [%rd15+8];
	setp.ne.s32 	%p23, %r193, %r194;
	@%p23 bra 	$L__BB0_33;
	ld.volatile.global.u32 	%r195, [%rd21+-4];
	add.s32 	%r196, %r195, 1;
	st.volatile.global.u32 	[%rd20], %r196;
$L__BB0_33:
	bar.sync 	0;
$L__BB0_34:
	membar.sys;
	add.s32 	%r398, %r398, %r90;
	add.s32 	%r401, %r398, %r89;
	sub.s32 	%r397, %r397, %r90;
	bar.sync 	0;
	add.s32 	%r396, %r396, 1;
	setp.ne.s32 	%p24, %r396, %r4;
	@%p24 bra 	$L__BB0_5;
$L__BB0_35:
	setp.ne.s32 	%p25, %r1, 0;
	@%p25 bra 	$L__BB0_37;
	ld.volatile.global.u32 	%r197, [%rd4+4];
	add.s32 	%r198, %r197, 1;
	st.volatile.global.u32 	[%rd4+4], %r198;
$L__BB0_37:
	bar.sync 	0;
	setp.lt.s32 	%p26, %r95, 3;
	@%p26 bra 	$L__BB0_74;
	ld.param.u32 	%r393, [_Z3GPUPViPiS1_S0_iiiiiiiiiiiiiiii_param_11];
	ld.param.u32 	%r403, [_Z3GPUPViPiS1_S0_iiiiiiiiiiiiiiii_param_9];
	mad.lo.s32 	%r200, %r94, %r393, %r92;
	add.s32 	%r24, %r200, -1;
	add.s32 	%r201, %r94, -1;
	mul.lo.s32 	%r25, %r201, %r1;
	add.s32 	%r202, %r2, %r1;
	mul.wide.s32 	%rd79, %r202, 4;
	add.s64 	%rd22, %rd1, %rd79;
	and.b32  	%r26, %r90, 3;
	add.s32 	%r404, %r401, 1;
	mov.b32 	%r402, 2;
$L__BB0_39:
	setp.ne.s32 	%p27, %r1, 0;
	add.s32 	%r408, %r24, %r404;
	@%p27 bra 	$L__BB0_42;
	add.s32 	%r203, %r402, %r96;
	min.s32 	%r32, %r203, %r95;
$L__BB0_41:
	ld.volatile.global.u32 	%r204, [%rd4];
	setp.lt.s32 	%p28, %r204, %r32;
	@%p28 bra 	$L__BB0_41;
$L__BB0_42:
	setp.lt.s32 	%p29, %r90, 1;
	bar.sync 	0;
	@%p29 bra 	$L__BB0_71;
	setp.lt.u32 	%p30, %r90, 4;
	mov.b32 	%r407, 0;
	@%p30 bra 	$L__BB0_58;
	mov.b32 	%r405, 0;
$L__BB0_45:
	ld.param.u32 	%r381, [_Z3GPUPViPiS1_S0_iiiiiiiiiiiiiiii_param_9];
	setp.ge.s32 	%p31, %r1, %r381;
	sub.s32 	%r207, %r403, %r1;
	add.s32 	%r208, %r207, %r405;
	mul.wide.s32 	%rd80, %r208, 4;
	add.s64 	%rd23, %rd2, %rd80;
	@%p31 bra 	$L__BB0_48;
	add.s32 	%r209, %r25, %r408;
	mul.wide.s32 	%rd81, %r209, 4;
	add.s64 	%rd24, %rd3, %rd81;
	ld.volatile.global.u32 	%r210, [%rd24+-4];
	sub.s32 	%r211, %r209, %r94;
	mul.wide.s32 	%rd82, %r211, 4;
	add.s64 	%rd25, %rd3, %rd82;
	ld.volatile.global.u32 	%r212, [%rd25];
	max.s32 	%r213, %r210, %r212;
	st.volatile.global.u32 	[%rd24], %r213;
	ld.global.u32 	%r214, [%rd23];
	ld.global.u32 	%r215, [%rd22];
	setp.ne.s32 	%p32, %r214, %r215;
	@%p32 bra 	$L__BB0_48;
	ld.volatile.global.u32 	%r216, [%rd25+-4];
	add.s32 	%r217, %r216, 1;
	st.volatile.global.u32 	[%rd24], %r217;
$L__BB0_48:
	ld.param.u32 	%r382, [_Z3GPUPViPiS1_S0_iiiiiiiiiiiiiiii_param_9];
	setp.ge.s32 	%p33, %r1, %r382;
	bar.sync 	0;
	@%p33 bra 	$L__BB0_51;
	add.s32 	%r218, %r408, %r25;
	mul.wide.s32 	%rd83, %r218, 4;
	add.s64 	%rd26, %rd3, %rd83;
	ld.volatile.global.u32 	%r219, [%rd26];
	sub.s32 	%r220, %r218, %r94;
	add.s32 	%r221, %r220, 1;
	mul.wide.s32 	%rd84, %r221, 4;
	add.s64 	%rd27, %rd3, %rd84;
	ld.volatile.global.u32 	%r222, [%rd27];
	max.s32 	%r223, %r219, %r222;
	st.volatile.global.u32 	[%rd26+4], %r223;
	ld.global.u32 	%r224, [%rd23+4];
	ld.global.u32 	%r225, [%rd22];
	setp.ne.s32 	%p34, %r224, %r225;
	@%p34 bra 	$L__BB0_51;
	ld.volatile.global.u32 	%r226, [%rd27+-4];
	add.s32 	%r227, %r226, 1;
	st.volatile.global.u32 	[%rd26+4], %r227;
$L__BB0_51:
	ld.param.u32 	%r383, [_Z3GPUPViPiS1_S0_iiiiiiiiiiiiiiii_param_9];
	setp.ge.s32 	%p35, %r1, %r383;
	bar.sync 	0;
	@%p35 bra 	$L__BB0_54;
	add.s32 	%r228, %r25, %r408;
	add.s32 	%r229, %r228, 2;
	mul.wide.s32 	%rd85, %r229, 4;
	add.s64 	%rd28, %rd3, %rd85;
	ld.volatile.global.u32 	%r230, [%rd28+-4];
	sub.s32 	%r231, %r229, %r94;
	mul.wide.s32 	%rd86, %r231, 4;
	add.s64 	%rd29, %rd3, %rd86;
	ld.volatile.global.u32 	%r232, [%rd29];
	max.s32 	%r233, %r230, %r232;
	st.volatile.global.u32 	[%rd28], %r233;
	ld.global.u32 	%r234, [%rd23+8];
	ld.global.u32 	%r235, [%rd22];
	setp.ne.s32 	%p36, %r234, %r235;
	@%p36 bra 	$L__BB0_54;
	ld.volatile.global.u32 	%r236, [%rd29+-4];
	add.s32 	%r237, %r236, 1;
	st.volatile.global.u32 	[%rd28], %r237;
$L__BB0_54:
	ld.param.u32 	%r384, [_Z3GPUPViPiS1_S0_iiiiiiiiiiiiiiii_param_9];
	setp.ge.s32 	%p37, %r1, %r384;
	bar.sync 	0;
	@%p37 bra 	$L__BB0_57;
	add.s32 	%r238, %r25, %r408;
	add.s32 	%r239, %r238, 3;
	mul.wide.s32 	%rd87, %r239, 4;
	add.s64 	%rd30, %rd3, %rd87;
	ld.volatile.global.u32 	%r240, [%rd30+-4];
	sub.s32 	%r241, %r239, %r94;
	mul.wide.s32 	%rd88, %r241, 4;
	add.s64 	%rd31, %rd3, %rd88;
	ld.volatile.global.u32 	%r242, [%rd31];
	max.s32 	%r243, %r240, %r242;
	st.volatile.global.u32 	[%rd30], %r243;
	ld.global.u32 	%r244, [%rd23+12];
	ld.global.u32 	%r245, [%rd22];
	setp.ne.s32 	%p38, %r244, %r245;
	@%p38 bra 	$L__BB0_57;
	ld.volatile.global.u32 	%r246, [%rd31+-4];
	add.s32 	%r247, %r246, 1;
	st.volatile.global.u32 	[%rd30], %r247;
$L__BB0_57:
	add.s32 	%r408, %r408, 4;
	bar.sync 	0;
	add.s32 	%r405, %r405, 4;
	and.b32  	%r407, %r90, 2147483644;
	setp.ne.s32 	%p39, %r405, %r407;
	@%p39 bra 	$L__BB0_45;
$L__BB0_58:
	setp.eq.s32 	%p40, %r26, 0;
	@%p40 bra 	$L__BB0_71;
	ld.param.u32 	%r385, [_Z3GPUPViPiS1_S0_iiiiiiiiiiiiiiii_param_9];
	setp.ge.s32 	%p41, %r1, %r385;
	sub.s32 	%r248, %r403, %r1;
	add.s32 	%r249, %r248, %r407;
	mul.wide.s32 	%rd89, %r249, 4;
	add.s64 	%rd32, %rd2, %rd89;
	@%p41 bra 	$L__BB0_62;
	add.s32 	%r250, %r25, %r408;
	mul.wide.s32 	%rd90, %r250, 4;
	add.s64 	%rd33, %rd3, %rd90;
	ld.volatile.global.u32 	%r251, [%rd33+-4];
	sub.s32 	%r252, %r250, %r94;
	mul.wide.s32 	%rd91, %r252, 4;
	add.s64 	%rd34, %rd3, %rd91;
	ld.volatile.global.u32 	%r253, [%rd34];
	max.s32 	%r254, %r251, %r253;
	st.volatile.global.u32 	[%rd33], %r254;
	ld.global.u32 	%r255, [%rd32];
	ld.global.u32 	%r256, [%rd22];
	setp.ne.s32 	%p42, %r255, %r256;
	@%p42 bra 	$L__BB0_62;
	ld.volatile.global.u32 	%r257, [%rd34+-4];
	add.s32 	%r258, %r257, 1;
	st.volatile.global.u32 	[%rd33], %r258;
$L__BB0_62:
	setp.eq.s32 	%p43, %r26, 1;
	bar.sync 	0;
	@%p43 bra 	$L__BB0_71;
	ld.param.u32 	%r386, [_Z3GPUPViPiS1_S0_iiiiiiiiiiiiiiii_param_9];
	setp.ge.s32 	%p44, %r1, %r386;
	@%p44 bra 	$L__BB0_66;
	add.s32 	%r259, %r408, %r25;
	mul.wide.s32 	%rd92, %r259, 4;
	add.s64 	%rd35, %rd3, %rd92;
	ld.volatile.global.u32 	%r260, [%rd35];
	sub.s32 	%r261, %r259, %r94;
	add.s32 	%r262, %r261, 1;
	mul.wide.s32 	%rd93, %r262, 4;
	add.s64 	%rd36, %rd3, %rd93;
	ld.volatile.global.u32 	%r263, [%rd36];
	max.s32 	%r264, %r260, %r263;
	st.volatile.global.u32 	[%rd35+4], %r264;
	ld.global.u32 	%r265, [%rd32+4];
	ld.global.u32 	%r266, [%rd22];
	setp.ne.s32 	%p45, %r265, %r266;
	@%p45 bra 	$L__BB0_66;
	ld.volatile.global.u32 	%r267, [%rd36+-4];
	add.s32 	%r268, %r267, 1;
	st.volatile.global.u32 	[%rd35+4], %r268;
$L__BB0_66:
	setp.eq.s32 	%p46, %r26, 2;
	bar.sync 	0;
	@%p46 bra 	$L__BB0_71;
	ld.param.u32 	%r387, [_Z3GPUPViPiS1_S0_iiiiiiiiiiiiiiii_param_9];
	setp.ge.s32 	%p47, %r1, %r387;
	@%p47 bra 	$L__BB0_70;
	add.s32 	%r269, %r25, %r408;
	add.s32 	%r270, %r269, 2;
	mul.wide.s32 	%rd94, %r270, 4;
	add.s64 	%rd37, %rd3, %rd94;
	ld.volatile.global.u32 	%r271, [%rd37+-4];
	sub.s32 	%r272, %r270, %r94;
	mul.wide.s32 	%rd95, %r272, 4;
	add.s64 	%rd38, %rd3, %rd95;
	ld.volatile.global.u32 	%r273, [%rd38];
	max.s32 	%r274, %r271, %r273;
	st.volatile.global.u32 	[%rd37], %r274;
	ld.global.u32 	%r275, [%rd32+8];
	ld.global.u32 	%r276, [%rd22];
	setp.ne.s32 	%p48, %r275, %r276;
	@%p48 bra 	$L__BB0_70;
	ld.volatile.global.u32 	%r277, [%rd38+-4];
	add.s32 	%r278, %r277, 1;
	st.volatile.global.u32 	[%rd37], %r278;
$L__BB0_70:
	bar.sync 	0;
$L__BB0_71:
	membar.sys;
	@%p27 bra 	$L__BB0_73;
	ld.volatile.global.u32 	%r279, [%rd4+4];
	add.s32 	%r280, %r279, 1;
	st.volatile.global.u32 	[%rd4+4], %r280;
$L__BB0_73:
	bar.sync 	0;
	add.s32 	%r402, %r402, 1;
	setp.ne.s32 	%p50, %r402, %r95;
	add.s32 	%r403, %r403, %r90;
	add.s32 	%r404, %r404, %r90;
	@%p50 bra 	$L__BB0_39;
$L__BB0_74:
	setp.ne.s32 	%p51, %r1, 0;
	@%p51 bra 	$L__BB0_77;
	add.s32 	%r281, %r96, %r95;
	min.s32 	%r43, %r281, %r95;
$L__BB0_76:
	ld.volatile.global.u32 	%r282, [%rd4];
	setp.lt.s32 	%p52, %r282, %r43;
	@%p52 bra 	$L__BB0_76;
$L__BB0_77:
	ld.param.u32 	%r388, [_Z3GPUPViPiS1_S0_iiiiiiiiiiiiiiii_param_9];
	setp.lt.s32 	%p53, %r4, 1;
	bar.sync 	0;
	add.s32 	%r283, %r388, %r92;
	sub.s32 	%r44, %r89, %r283;
	@%p53 bra 	$L__BB0_109;
	ld.param.u32 	%r389, [_Z3GPUPViPiS1_S0_iiiiiiiiiiiiiiii_param_9];
	not.b32 	%r285, %r1;
	add.s32 	%r286, %r90, %r285;
	add.s32 	%r287, %r286, %r92;
	mad.lo.s32 	%r45, %r94, %r1, %r287;
	add.s32 	%r288, %r389, %r1;
	add.s32 	%r46, %r288, %r2;
	mad.lo.s32 	%r47, %r389, %r88, %r288;
	add.s32 	%r289, %r92, %r90;
	add.s32 	%r290, %r94, -1;
	mad.lo.s32 	%r48, %r1, %r290, %r289;
	add.s32 	%r49, %r48, %r94;
	add.s32 	%r411, %r44, %r94;
	mov.b32 	%r409, 0;
	mov.u32 	%r410, %r90;
$L__BB0_79:
	ld.param.u32 	%r394, [_Z3GPUPViPiS1_S0_iiiiiiiiiiiiiiii_param_11];
	ld.param.u32 	%r390, [_Z3GPUPViPiS1_S0_iiiiiiiiiiiiiiii_param_9];
	mad.lo.s32 	%r291, %r90, %r409, %r90;
	add.s32 	%r54, %r291, -1;
	add.s32 	%r292, %r394, %r390;
	sub.s32 	%r293, %r292, %r410;
	mad.lo.s32 	%r413, %r293, %r94, %r411;
	setp.lt.s32 	%p54, %r410, 1;
	@%p54 bra 	$L__BB0_108;
	ld.param.u32 	%r395, [_Z3GPUPViPiS1_S0_iiiiiiiiiiiiiiii_param_18];
	ld.param.u32 	%r391, [_Z3GPUPViPiS1_S0_iiiiiiiiiiiiiiii_param_9];
	not.b32 	%r294, %r1;
	sub.s32 	%r295, %r294, %r391;
	add.s32 	%r296, %r295, %r395;
	add.s32 	%r297, %r296, %r410;
	mul.wide.s32 	%rd96, %r297, 4;
	add.s64 	%rd39, %rd2, %rd96;
	and.b32  	%r56, %r410, 3;
	setp.eq.s32 	%p55, %r56, 0;
	mov.u32 	%r412, %r410;
	@%p55 bra 	$L__BB0_93;
	min.s32 	%r298, %r90, %r410;
	setp.ge.s32 	%p56, %r1, %r298;
	sub.s32 	%r299, %r46, %r410;
	mul.wide.s32 	%rd97, %r299, 4;
	add.s64 	%rd40, %rd1, %rd97;
	@%p56 bra 	$L__BB0_84;
	add.s32 	%r300, %r45, %r413;
	mul.wide.s32 	%rd98, %r300, 4;
	add.s64 	%rd41, %rd3, %rd98;
	ld.volatile.global.u32 	%r301, [%rd41+-4];
	sub.s32 	%r302, %r300, %r94;
	mul.wide.s32 	%rd99, %r302, 4;
	add.s64 	%rd42, %rd3, %rd99;
	ld.volatile.global.u32 	%r303, [%rd42];
	max.s32 	%r304, %r301, %r303;
	st.volatile.global.u32 	[%rd41], %r304;
	ld.global.u32 	%r305, [%rd39];
	ld.global.u32 	%r306, [%rd40];
	setp.ne.s32 	%p57, %r305, %r306;
	@%p57 bra 	$L__BB0_84;
	ld.volatile.global.u32 	%r307, [%rd42+-4];
	add.s32 	%r308, %r307, 1;
	st.volatile.global.u32 	[%rd41], %r308;
$L__BB0_84:
	add.s32 	%r413, %r413, %r94;
	bar.sync 	0;
	setp.eq.s32 	%p58, %r56, 1;
	mov.u32 	%r412, %r54;
	@%p58 bra 	$L__BB0_93;
	min.s32 	%r309, %r90, %r54;
	setp.ge.s32 	%p59, %r1, %r309;
	@%p59 bra 	$L__BB0_88;
	add.s32 	%r310, %r45, %r413;
	mul.wide.s32 	%rd100, %r310, 4;
	add.s64 	%rd43, %rd3, %rd100;
	ld.volatile.global.u32 	%r311, [%rd43+-4];
	sub.s32 	%r312, %r310, %r94;
	mul.wide.s32 	%rd101, %r312, 4;
	add.s64 	%rd44, %rd3, %rd101;
	ld.volatile.global.u32 	%r313, [%rd44];
	max.s32 	%r314, %r311, %r313;
	st.volatile.global.u32 	[%rd43], %r314;
	ld.global.u32 	%r315, [%rd39];
	ld.global.u32 	%r316, [%rd40+4];
	setp.ne.s32 	%p60, %r315, %r316;
	@%p60 bra 	$L__BB0_88;
	ld.volatile.global.u32 	%r317, [%rd44+-4];
	add.s32 	%r318, %r317, 1;
	st.volatile.global.u32 	[%rd43], %r318;
$L__BB0_88:
	add.s32 	%r413, %r413, %r94;
	bar.sync 	0;
	add.s32 	%r412, %r54, -1;
	setp.eq.s32 	%p61, %r56, 2;
	@%p61 bra 	$L__BB0_93;
	min.s32 	%r319, %r90, %r412;
	setp.ge.s32 	%p62, %r1, %r319;
	@%p62 bra 	$L__BB0_92;
	add.s32 	%r320, %r45, %r413;
	mul.wide.s32 	%rd102, %r320, 4;
	add.s64 	%rd45, %rd3, %rd102;
	ld.volatile.global.u32 	%r321, [%rd45+-4];
	sub.s32 	%r322, %r320, %r94;
	mul.wide.s32 	%rd103, %r322, 4;
	add.s64 	%rd46, %rd3, %rd103;
	ld.volatile.global.u32 	%r323, [%rd46];
	max.s32 	%r324, %r321, %r323;
	st.volatile.global.u32 	[%rd45], %r324;
	ld.global.u32 	%r325, [%rd39];
	ld.global.u32 	%r326, [%rd40+8];
	setp.ne.s32 	%p63, %r325, %r326;
	@%p63 bra 	$L__BB0_92;
	ld.volatile.global.u32 	%r327, [%rd46+-4];
	add.s32 	%r328, %r327, 1;
	st.volatile.global.u32 	[%rd45], %r328;
$L__BB0_92:
	add.s32 	%r413, %r413, %r94;
	bar.sync 	0;
	add.s32 	%r412, %r54, -2;
$L__BB0_93:
	setp.lt.u32 	%p64, %r54, 3;
	@%p64 bra 	$L__BB0_108;
	add.s32 	%r420, %r412, 4;
	sub.s32 	%r419, %r47, %r412;
	shl.b32 	%r329, %r94, 1;
	add.s32 	%r415, %r48, %r413;
	add.s32 	%r418, %r415, %r329;
	add.s32 	%r417, %r49, %r413;
	mad.lo.s32 	%r416, %r94, 3, %r415;
	sub.s32 	%r330, %r48, %r94;
	add.s32 	%r414, %r330, %r413;
$L__BB0_95:
	mov.u32 	%r77, %r420;
	mul.wide.s32 	%rd104, %r419, 4;
	add.s64 	%rd105, %rd1, %rd104;
	add.s64 	%rd47, %rd105, 8;
	add.s32 	%r420, %r77, -4;
	min.s32 	%r331, %r90, %r420;
	setp.ge.s32 	%p65, %r1, %r331;
	@%p65 bra 	$L__BB0_98;
	add.s32 	%r332, %r415, -1;
	mul.wide.s32 	%rd106, %r332, 4;
	add.s64 	%rd48, %rd3, %rd106;
	ld.volatile.global.u32 	%r333, [%rd48+-4];
	add.s32 	%r334, %r414, -1;
	mul.wide.s32 	%rd107, %r334, 4;
	add.s64 	%rd49, %rd3, %rd107;
	ld.volatile.global.u32 	%r335, [%rd49];
	max.s32 	%r336, %r333, %r335;
	st.volatile.global.u32 	[%rd48], %r336;
	ld.global.u32 	%r337, [%rd39];
	ld.global.u32 	%r338, [%rd47+-8];
	setp.ne.s32 	%p66, %r337, %r338;
	@%p66 bra 	$L__BB0_98;
	ld.volatile.global.u32 	%r339, [%rd49+-4];
	add.s32 	%r340, %r339, 1;
	st.volatile.global.u32 	[%rd48], %r340;
$L__BB0_98:
	bar.sync 	0;
	add.s32 	%r341, %r77, -5;
	min.s32 	%r342, %r90, %r341;
	setp.ge.s32 	%p67, %r1, %r342;
	@%p67 bra 	$L__BB0_101;
	add.s32 	%r343, %r417, -1;
	mul.wide.s32 	%rd108, %r343, 4;
	add.s64 	%rd50, %rd3, %rd108;
	ld.volatile.global.u32 	%r344, [%rd50+-4];
	add.s32 	%r345, %r415, -1;
	mul.wide.s32 	%rd109, %r345, 4;
	add.s64 	%rd51, %rd3, %rd109;
	ld.volatile.global.u32 	%r346, [%rd51];
	max.s32 	%r347, %r344, %r346;
	st.volatile.global.u32 	[%rd50], %r347;
	ld.global.u32 	%r348, [%rd39];
	ld.global.u32 	%r349, [%rd47+-4];
	setp.ne.s32 	%p68, %r348, %r349;
	@%p68 bra 	$L__BB0_101;
	ld.volatile.global.u32 	%r350, [%rd51+-4];
	add.s32 	%r351, %r350, 1;
	st.volatile.global.u32 	[%rd50], %r351;
$L__BB0_101:
	bar.sync 	0;
	add.s32 	%r352, %r77, -6;
	min.s32 	%r353, %r90, %r352;
	setp.ge.s32 	%p69, %r1, %r353;
	@%p69 bra 	$L__BB0_104;
	add.s32 	%r354, %r418, -1;
	mul.wide.s32 	%rd110, %r354, 4;
	add.s64 	%rd52, %rd3, %rd110;
	ld.volatile.global.u32 	%r355, [%rd52+-4];
	add.s32 	%r356, %r417, -1;
	mul.wide.s32 	%rd111, %r356, 4;
	add.s64 	%rd53, %rd3, %rd111;
	ld.volatile.global.u32 	%r357, [%rd53];
	max.s32 	%r358, %r355, %r357;
	st.volatile.global.u32 	[%rd52], %r358;
	ld.global.u32 	%r359, [%rd39];
	ld.global.u32 	%r360, [%rd47];
	setp.ne.s32 	%p70, %r359, %r360;
	@%p70 bra 	$L__BB0_104;
	ld.volatile.global.u32 	%r361, [%rd53+-4];
	add.s32 	%r362, %r361, 1;
	st.volatile.global.u32 	[%rd52], %r362;
$L__BB0_104:
	bar.sync 	0;
	add.s32 	%r363, %r77, -7;
	min.s32 	%r364, %r90, %r363;
	setp.ge.s32 	%p71, %r1, %r364;
	@%p71 bra 	$L__BB0_107;
	add.s32 	%r365, %r416, -1;
	mul.wide.s32 	%rd112, %r365, 4;
	add.s64 	%rd54, %rd3, %rd112;
	ld.volatile.global.u32 	%r366, [%rd54+-4];
	add.s32 	%r367, %r418, -1;
	mul.wide.s32 	%rd113, %r367, 4;
	add.s64 	%rd55, %rd3, %rd113;
	ld.volatile.global.u32 	%r368, [%rd55];
	max.s32 	%r369, %r366, %r368;
	st.volatile.global.u32 	[%rd54], %r369;
	ld.global.u32 	%r370, [%rd39];
	ld.global.u32 	%r371, [%rd47+4];
	setp.ne.s32 	%p72, %r370, %r371;
	@%p72 bra 	$L__BB0_107;
	ld.volatile.global.u32 	%r372, [%rd55+-4];
	add.s32 	%r373, %r372, 1;
	st.volatile.global.u32 	[%rd54], %r373;
$L__BB0_107:
	bar.sync 	0;
	add.s32 	%r419, %r419, 4;
	shl.b32 	%r374, %r94, 2;
	add.s32 	%r418, %r418, %r374;
	add.s32 	%r417, %r417, %r374;
	add.s32 	%r416, %r416, %r374;
	add.s32 	%r415, %r415, %r374;
	add.s32 	%r414, %r414, %r374;
	setp.gt.u32 	%p73, %r420, 4;
	@%p73 bra 	$L__BB0_95;
$L__BB0_108:
	membar.sys;
	add.s32 	%r411, %r411, %r90;
	add.s32 	%r410, %r410, %r90;
	add.s32 	%r409, %r409, 1;
	setp.ne.s32 	%p74, %r409, %r4;
	@%p74 bra 	$L__BB0_79;
$L__BB0_109:
	setp.ne.s32 	%p75, %r1, 0;
	@%p75 bra 	$L__BB0_111;
	ld.volatile.global.u32 	%r375, [%rd4+4];
	add.s32 	%r376, %r375, 1;
	st.volatile.global.u32 	[%rd4+4], %r376;
$L__BB0_111:
	bar.sync 	0;
	ret;

}


// ===== COMPILED SASS (sm_100) =====

	.target	sm_100

	.elftype	@"ET_EXEC"


//--------------------- .note.nv.tkinfo           --------------------------
	.section	.note.nv.tkinfo,"",@"SHT_NOTE"
	.sectionflags	@"SHF_NOTE_NV_TKINFO"
	.tkinfo
        /*0018*/ 	.word	0x00000002
        /*0030*/ 	.string	""
        /*0030*/ 	.string	"ptxas"
        /*0030*/ 	.string	"Cuda compilation tools, release 13.0, V13.0.88"
        /*0030*/ 	.string	"Build cuda_13.0.r13.0/compiler.36424714_0"
        /*0030*/ 	.string	"-arch sm_100 -m 64 "



//--------------------- .note.nv.cuinfo           --------------------------
	.section	.note.nv.cuinfo,"",@"SHT_NOTE"
	.sectionflags	@"SHF_NOTE_NV_CUINFO"
        /*0018*/ 	.short	0x0002
        /*001a*/ 	.short	0x0064
        /*001c*/ 	.short	0x0082
	.zero		2


//--------------------- .nv.info                  --------------------------
	.section	.nv.info,"",@"SHT_CUDA_INFO"
	.align	4


	//----- nvinfo : EIATTR_REGCOUNT
	.align		4
        /*0000*/ 	.byte	0x04, 0x2f
        /*0002*/ 	.short	(.L_2 - .L_1)
	.align		4
.L_1:
        /*0004*/ 	.word	index@(_Z3GPUPViPiS1_S0_iiiiiiiiiiiiiiii)
        /*0008*/ 	.word	0x00000024


	//----- nvinfo : EIATTR_FRAME_SIZE
	.align		4
.L_2:
        /*000c*/ 	.byte	0x04, 0x11
        /*000e*/ 	.short	(.L_4 - .L_3)
	.align		4
.L_3:
        /*0010*/ 	.word	index@(_Z3GPUPViPiS1_S0_iiiiiiiiiiiiiiii)
        /*0014*/ 	.word	0x00000000


	//----- nvinfo : EIATTR_MIN_STACK_SIZE
	.align		4
.L_4:
        /*0018*/ 	.byte	0x04, 0x12
        /*001a*/ 	.short	(.L_6 - .L_5)
	.align		4
.L_5:
        /*001c*/ 	.word	index@(_Z3GPUPViPiS1_S0_iiiiiiiiiiiiiiii)
        /*0020*/ 	.word	0x00000000
.L_6:


//--------------------- .nv.compat                --------------------------
	.section	.nv.compat,"",@"SHT_CUDA_COMPAT_INFO"
	.align	4
        /*0000*/ 	.byte	0x02, 0x09, 0x00, 0x00, 0x02, 0x02, 0x01, 0x00, 0x02, 0x05, 0x05, 0x00, 0x03, 0x07, 0x01, 0x01
        /*0010*/ 	.byte	0x02, 0x03, 0x00, 0x00, 0x02, 0x06, 0x01, 0x00, 0x04, 0x0b, 0x08, 0x00, 0x09, 0x00, 0x00, 0x00
        /*0020*/ 	.byte	0x00, 0x00, 0x00, 0x00


//--------------------- .nv.info._Z3GPUPViPiS1_S0_iiiiiiiiiiiiiiii --------------------------
	.section	.nv.info._Z3GPUPViPiS1_S0_iiiiiiiiiiiiiiii,"",@"SHT_CUDA_INFO"
	.sectionflags	@""
	.align	4


	//----- nvinfo : EIATTR_CUDA_API_VERSION
	.align		4
        /*0000*/ 	.byte	0x04, 0x37
        /*0002*/ 	.short	(.L_8 - .L_7)
.L_7:
        /*0004*/ 	.word	0x00000082


	//----- nvinfo : EIATTR_KPARAM_INFO
	.align		4
.L_8:
        /*0008*/ 	.byte	0x04, 0x17
        /*000a*/ 	.short	(.L_10 - .L_9)
.L_9:
        /*000c*/ 	.word	0x00000000
        /*0010*/ 	.short	0x0013
        /*0012*/ 	.short	0x005c
        /*0014*/ 	.byte	0x00, 0xf0, 0x11, 0x00


	//----- nvinfo : EIATTR_KPARAM_INFO
	.align		4
.L_10:
        /*0018*/ 	.byte	0x04, 0x17
        /*001a*/ 	.short	(.L_12 - .L_11)
.L_11:
        /*001c*/ 	.word	0x00000000
        /*0020*/ 	.short	0x0012
        /*0022*/ 	.short	0x0058
        /*0024*/ 	.byte	0x00, 0xf0, 0x11, 0x00


	//----- nvinfo : EIATTR_KPARAM_INFO
	.align		4
.L_12:
        /*0028*/ 	.byte	0x04, 0x17
        /*002a*/ 	.short	(.L_14 - .L_13)
.L_13:
        /*002c*/ 	.word	0x00000000
        /*0030*/ 	.short	0x0011
        /*0032*/ 	.short	0x0054
        /*0034*/ 	.byte	0x00, 0xf0, 0x11, 0x00


	//----- nvinfo : EIATTR_KPARAM_INFO
	.align		4
.L_14:
        /*0038*/ 	.byte	0x04, 0x17
        /*003a*/ 	.short	(.L_16 - .L_15)
.L_15:
        /*003c*/ 	.word	0x00000000
        /*0040*/ 	.short	0x0010
        /*0042*/ 	.short	0x0050
        /*0044*/ 	.byte	0x00, 0xf0, 0x11, 0x00


	//----- nvinfo : EIATTR_KPARAM_INFO
	.align		4
.L_16:
        /*0048*/ 	.byte	0x04, 0x17
        /*004a*/ 	.short	(.L_18 - .L_17)
.L_17:
        /*004c*/ 	.word	0x00000000
        /*0050*/ 	.short	0x000f
        /*0052*/ 	.short	0x004c
        /*0054*/ 	.byte	0x00, 0xf0, 0x11, 0x00


	//----- nvinfo : EIATTR_KPARAM_INFO
	.align		4
.L_18:
        /*0058*/ 	.byte	0x04, 0x17
        /*005a*/ 	.short	(.L_20 - .L_19)
.L_19:
        /*005c*/ 	.word	0x00000000
        /*0060*/ 	.short	0x000e
        /*0062*/ 	.short	0x0048
        /*0064*/ 	.byte	0x00, 0xf0, 0x11, 0x00


	//----- nvinfo : EIATTR_KPARAM_INFO
	.align		4
.L_20:
        /*0068*/ 	.byte	0x04, 0x17
        /*006a*/ 	.short	(.L_22 - .L_21)
.L_21:
        /*006c*/ 	.word	0x00000000
        /*0070*/ 	.short	0x000d
        /*0072*/ 	.short	0x0044
        /*0074*/ 	.byte	0x00, 0xf0, 0x11, 0x00


	//----- nvinfo : EIATTR_KPARAM_INFO
	.align		4
.L_22:
        /*0078*/ 	.byte	0x04, 0x17
        /*007a*/ 	.short	(.L_24 - .L_23)
.L_23:
        /*007c*/ 	.word	0x00000000
        /*0080*/ 	.short	0x000c
        /*0082*/ 	.short	0x0040
        /*0084*/ 	.byte	0x00, 0xf0, 0x11, 0x00


	//----- nvinfo : EIATTR_KPARAM_INFO
	.align		4
.L_24:
        /*0088*/ 	.byte	0x04, 0x17
        /*008a*/ 	.short	(.L_26 - .L_25)
.L_25:
        /*008c*/ 	.word	0x00000000
        /*0090*/ 	.short	0x000b
        /*0092*/ 	.short	0x003c
        /*0094*/ 	.byte	0x00, 0xf0, 0x11, 0x00


	//----- nvinfo : EIATTR_KPARAM_INFO
	.align		4
.L_26:
        /*0098*/ 	.byte	0x04, 0x17
        /*009a*/ 	.short	(.L_28 - .L_27)
.L_27:
        /*009c*/ 	.word	0x00000000
        /*00a0*/ 	.short	0x000a
        /*00a2*/ 	.short	0x0038
        /*00a4*/ 	.byte	0x00, 0xf0, 0x11, 0x00


	//----- nvinfo : EIATTR_KPARAM_INFO
	.align		4
.L_28:
        /*00a8*/ 	.byte	0x04, 0x17
        /*00aa*/ 	.short	(.L_30 - .L_29)
.L_29:
        /*00ac*/ 	.word	0x00000000
        /*00b0*/ 	.short	0x0009
        /*00b2*/ 	.short	0x0034
        /*00b4*/ 	.byte	0x00, 0xf0, 0x11, 0x00


	//----- nvinfo : EIATTR_KPARAM_INFO
	.align		4
.L_30:
        /*00b8*/ 	.byte	0x04, 0x17
        /*00ba*/ 	.short	(.L_32 - .L_31)
.L_31:
        /*00bc*/ 	.word	0x00000000
        /*00c0*/ 	.short	0x0008
        /*00c2*/ 	.short	0x0030
        /*00c4*/ 	.byte	0x00, 0xf0, 0x11, 0x00


	//----- nvinfo : EIATTR_KPARAM_INFO
	.align		4
.L_32:
        /*00c8*/ 	.byte	0x04, 0x17
        /*00ca*/ 	.short	(.L_34 - .L_33)
.L_33:
        /*00cc*/ 	.word	0x00000000
        /*00d0*/ 	.short	0x0007
        /*00d2*/ 	.short	0x002c
        /*00d4*/ 	.byte	0x00, 0xf0, 0x11, 0x00


	//----- nvinfo : EIATTR_KPARAM_INFO
	.align		4
.L_34:
        /*00d8*/ 	.byte	0x04, 0x17
        /*00da*/ 	.short	(.L_36 - .L_35)
.L_35:
        /*00dc*/ 	.word	0x00000000
        /*00e0*/ 	.short	0x0006
        /*00e2*/ 	.short	0x0028
        /*00e4*/ 	.byte	0x00, 0xf0, 0x11, 0x00


	//----- nvinfo : EIATTR_KPARAM_INFO
	.align		4
.L_36:
        /*00e8*/ 	.byte	0x04, 0x17
        /*00ea*/ 	.short	(.L_38 - .L_37)
.L_37:
        /*00ec*/ 	.word	0x00000000
        /*00f0*/ 	.short	0x0005
        /*00f2*/ 	.short	0x0024
        /*00f4*/ 	.byte	0x00, 0xf0, 0x11, 0x00


	//----- nvinfo : EIATTR_KPARAM_INFO
	.align		4
.L_38:
        /*00f8*/ 	.byte	0x04, 0x17
        /*00fa*/ 	.short	(.L_40 - .L_39)
.L_39:
        /*00fc*/ 	.word	0x00000000
        /*0100*/ 	.short	0x0004
        /*0102*/ 	.short	0x0020
        /*0104*/ 	.byte	0x00, 0xf0, 0x11, 0x00


	//----- nvinfo : EIATTR_KPARAM_INFO
	.align		4
.L_40:
        /*0108*/ 	.byte	0x04, 0x17
        /*010a*/ 	.short	(.L_42 - .L_41)
.L_41:
        /*010c*/ 	.word	0x00000000
        /*0110*/ 	.short	0x0003
        /*0112*/ 	.short	0x0018
        /*0114*/ 	.byte	0x00, 0xf5, 0x21, 0x00


	//----- nvinfo : EIATTR_KPARAM_INFO
	.align		4
.L_42:
        /*0118*/ 	.byte	0x04, 0x17
        /*011a*/ 	.short	(.L_44 - .L_43)
.L_43:
        /*011c*/ 	.word	0x00000000
        /*0120*/ 	.short	0x0002
        /*0122*/ 	.short	0x0010
        /*0124*/ 	.byte	0x00, 0xf5, 0x21, 0x00


	//----- nvinfo : EIATTR_KPARAM_INFO
	.align		4
.L_44:
        /*0128*/ 	.byte	0x04, 0x17
        /*012a*/ 	.short	(.L_46 - .L_45)
.L_45:
        /*012c*/ 	.word	0x00000000
        /*0130*/ 	.short	0x0001
        /*0132*/ 	.short	0x0008
        /*0134*/ 	.byte	0x00, 0xf5, 0x21, 0x00


	//----- nvinfo : EIATTR_KPARAM_INFO
	.align		4
.L_46:
        /*0138*/ 	.byte	0x04, 0x17
        /*013a*/ 	.short	(.L_48 - .L_47)
.L_47:
        /*013c*/ 	.word	0x00000000
        /*0140*/ 	.short	0x0000
        /*0142*/ 	.short	0x0000
        /*0144*/ 	.byte	0x00, 0xf5, 0x21, 0x00


	//----- nvinfo : EIATTR_SPARSE_MMA_MASK
	.align		4
.L_48:
        /*0148*/ 	.byte	0x03, 0x50
        /*014a*/ 	.short	0x0000


	//----- nvinfo : EIATTR_MAXREG_COUNT
	.align		4
        /*014c*/ 	.byte	0x03, 0x1b
        /*014e*/ 	.short	0x00ff


	//----- nvinfo : EIATTR_NUM_BARRIERS
	.align		4
        /*0150*/ 	.byte	0x02, 0x4c
        /*0152*/ 	.byte	0x01
	.zero		1


	//----- nvinfo : EIATTR_MERCURY_ISA_VERSION
	.align		4
        /*0154*/ 	.byte	0x03, 0x5f
        /*0156*/ 	.short	0x0101


	//----- nvinfo : EIATTR_VRC_CTA_INIT_COUNT
	.align		4
        /*0158*/ 	.byte	0x02, 0x4a
	.zero		1
	.zero		1


	//----- nvinfo : EIATTR_EXIT_INSTR_OFFSETS
	.align		4
        /*015c*/ 	.byte	0x04, 0x1c
        /*015e*/ 	.short	(.L_50 - .L_49)


	//   ....[0]....
.L_49:
        /*0160*/ 	.word	0x00002f90


	//----- nvinfo : EIATTR_CRS_STACK_SIZE
	.align		4
.L_50:
        /*0164*/ 	.byte	0x04, 0x1e
        /*0166*/ 	.short	(.L_52 - .L_51)
.L_51:
        /*0168*/ 	.word	0x00000000


	//----- nvinfo : EIATTR_CBANK_PARAM_SIZE
	.align		4
.L_52:
        /*016c*/ 	.byte	0x03, 0x19
        /*016e*/ 	.short	0x0060


	//----- nvinfo : EIATTR_PARAM_CBANK
	.align		4
        /*0170*/ 	.byte	0x04, 0x0a
        /*0172*/ 	.short	(.L_54 - .L_53)
	.align		4
.L_53:
        /*0174*/ 	.word	index@(.nv.constant0._Z3GPUPViPiS1_S0_iiiiiiiiiiiiiiii)
        /*0178*/ 	.short	0x0380
        /*017a*/ 	.short	0x0060


	//----- nvinfo : EIATTR_SW_WAR
	.align		4
.L_54:
        /*017c*/ 	.byte	0x04, 0x36
        /*017e*/ 	.short	(.L_56 - .L_55)
.L_55:
        /*0180*/ 	.word	0x00000008
.L_56:


//--------------------- .nv.callgraph             --------------------------
	.section	.nv.callgraph,"",@"SHT_CUDA_CALLGRAPH"
	.align	4
	.sectionentsize	8
	.align		4
        /*0000*/ 	.word	0x00000000
	.align		4
        /*0004*/ 	.word	0xffffffff
	.align		4
        /*0008*/ 	.word	0x00000000
	.align		4
        /*000c*/ 	.word	0xfffffffe
	.align		4
        /*0010*/ 	.word	0x00000000
	.align		4
        /*0014*/ 	.word	0xfffffffd
	.align		4
        /*0018*/ 	.word	0x00000000
	.align		4
        /*001c*/ 	.word	0xfffffffc


//--------------------- .nv.constant4             --------------------------
	.section	.nv.constant4,"a",@progbits
	.align	8
	.align		8
.nv.constant4:
        /*0000*/ 	.dword	row


//--------------------- .text._Z3GPUPViPiS1_S0_iiiiiiiiiiiiiiii --------------------------
	.section	.text._Z3GPUPViPiS1_S0_iiiiiiiiiiiiiiii,"ax",@progbits
	.align	128
        .global         _Z3GPUPViPiS1_S0_iiiiiiiiiiiiiiii
        .type           _Z3GPUPViPiS1_S0_iiiiiiiiiiiiiiii,@function
        .size           _Z3GPUPViPiS1_S0_iiiiiiiiiiiiiiii,(.L_x_66 - _Z3GPUPViPiS1_S0_iiiiiiiiiiiiiiii)
        .other          _Z3GPUPViPiS1_S0_iiiiiiiiiiiiiiii,@"STO_CUDA_ENTRY STV_DEFAULT"
_Z3GPUPViPiS1_S0_iiiiiiiiiiiiiiii:
.text._Z3GPUPViPiS1_S0_iiiiiiiiiiiiiiii:
[----:B------:R-:W-:Y:S01]  /*0000*/  LDC R1, c[0x0][0x37c] ;  /* 0x0000df00ff017b82 */ /* 0x000fe20000000800 */
[----:B------:R-:W0:Y:S01]  /*0010*/  S2R R0, SR_CTAID.X ;  /* 0x0000000000007919 */ /* 0x000e220000002500 */
[----:B------:R-:W0:Y:S06]  /*0020*/  LDCU UR4, c[0x0][0x360] ;  /* 0x00006c00ff0477ac */ /* 0x000e2c0008000800 */
[----:B------:R-:W1:Y:S01]  /*0030*/  LDC R5, c[0x0][0x3a0] ;  /* 0x0000e800ff057b82 */ /* 0x000e620000000800 */
[----:B------:R-:W0:Y:S01]  /*0040*/  S2R R3, SR_TID.X ;  /* 0x0000000000037919 */ /* 0x000e220000002100 */
[----:B------:R-:W2:Y:S06]  /*0050*/  LDCU.64 UR8, c[0x0][0x358] ;  /* 0x00006b00ff0877ac */ /* 0x000eac0008000a00 */
[----:B------:R-:W1:Y:S02]  /*0060*/  LDC.64 R20, c[0x0][0x398] ;  /* 0x0000e600ff147b82 */ /* 0x000e640000000a00 */
[----:B-1----:R-:W-:-:S04]  /*0070*/  IMAD.WIDE R20, R5, 0x4, R20 ;  /* 0x0000000405147825 */ /* 0x002fc800078e0214 */
[----:B0-----:R-:W-:-:S05]  /*0080*/  IMAD R0, R0, UR4, R3 ;  /* 0x0000000400007c24 */ /* 0x001fca000f8e0203 */
[----:B------:R-:W-:-:S13]  /*0090*/  ISETP.NE.AND P0, PT, R0, RZ, PT ;  /* 0x000000ff0000720c */ /* 0x000fda0003f05270 */
[----:B--2---:R-:W-:Y:S05]  /*00a0*/  @P0 BRA `(.L_x_0) ;  /* 0x00000000001c0947 */ /* 0x004fea0003800000 */
[----:B------:R-:W0:Y:S08]  /*00b0*/  LDC R2, c[0x0][0x3d4] ;  /* 0x0000f500ff027b82 */ /* 0x000e300000000800 */
[----:B------:R-:W0:Y:S02]  /*00c0*/  LDC R3, c[0x0][0x3cc] ;  /* 0x0000f300ff037b82 */ /* 0x000e240000000800 */
[----:B0-----:R-:W-:-:S07]  /*00d0*/  VIADDMNMX R2, R2, 0x1, R3, PT ;  /* 0x0000000102027846 */ /* 0x001fce0003800103 */
.L_x_1:
[----:B------:R-:W2:Y:S01]  /*00e0*/  LDG.E.STRONG.SYS R3, desc[UR8][R20.64] ;  /* 0x0000000814037981 */ /* 0x000ea2000c1f5900 */
[----:B------:R-:W-:Y:S05]  /*00f0*/  YIELD ;  /* 0x0000000000007946 */ /* 0x000fea0003800000 */
[----:B--2---:R-:W-:-:S13]  /*0100*/  ISETP.GE.AND P0, PT, R3, R2, PT ;  /* 0x000000020300720c */ /* 0x004fda0003f06270 */
[----:B------:R-:W-:Y:S05]  /*0110*/  @!P0 BRA `(.L_x_1) ;  /* 0xfffffffc00f08947 */ /* 0x000fea000383ffff */
.L_x_0:
[----:B------:R-:W-:Y:S05]  /*0120*/  WARPSYNC.ALL ;  /* 0x0000000000007948 */ /* 0x000fea0003800000 */
[----:B------:R-:W0:Y:S01]  /*0130*/  LDC.64 R6, c[0x0][0x3b0] ;  /* 0x0000ec00ff067b82 */ /* 0x000e220000000a00 */
[----:B------:R-:W1:Y:S02]  /*0140*/  LDCU UR4, c[0x0][0x3a4] ;  /* 0x00007480ff0477ac */ /* 0x000e640008000800 */
[----:B-1----:R-:W-:Y:S01]  /*0150*/  IMAD.U32 R15, RZ, RZ, UR4 ;  /* 0x00000004ff0f7e24 */ /* 0x002fe2000f8e00ff */
[----:B0-----:R-:W-:Y:S02]  /*0160*/  IABS R8, R6 ;  /* 0x0000000600087213 */ /* 0x001fe40000000000 */
[----:B------:R-:W-:-:S02]  /*0170*/  IABS R9, R7 ;  /* 0x0000000700097213 */ /* 0x000fc40000000000 */
[----:B------:R-:W0:Y:S01]  /*0180*/  I2F.RP R4, R8 ;  /* 0x0000000800047306 */ /* 0x000e220000209400 */
[----:B------:R-:W-:Y:S01]  /*0190*/  LOP3.LUT R7, R7, R6, RZ, 0x3c, !PT ;  /* 0x0000000607077212 */ /* 0x000fe200078e3cff */
[----:B------:R-:W-:Y:S03]  /*01a0*/  BAR.SYNC.DEFER_BLOCKING 0x0 ;  /* 0x0000000000007b1d */ /* 0x000fe60000010000 */
[----:B------:R-:W-:-:S03]  /*01b0*/  ISETP.GE.AND P2, PT, R7, RZ, PT ;  /* 0x000000ff0700720c */ /* 0x000fc60003f46270 */
[----:B0-----:R-:W0:Y:S02]  /*01c0*/  MUFU.RCP R4, R4 ;  /* 0x0000000400047308 */ /* 0x001e240000001000 */
[----:B0-----:R-:W-:-:S06]  /*01d0*/  VIADD R2, R4, 0xffffffe ;  /* 0x0ffffffe04027836 */ /* 0x001fcc0000000000 */
[----:B------:R0:W1:Y:S02]  /*01e0*/  F2I.FTZ.U32.TRUNC.NTZ R3, R2 ;  /* 0x0000000200037305 */ /* 0x000064000021f000 */
[----:B0-----:R-:W-:Y:S02]  /*01f0*/  IMAD.MOV.U32 R2, RZ, RZ, RZ ;  /* 0x000000ffff027224 */ /* 0x001fe400078e00ff */
[----:B-1----:R-:W-:-:S04]  /*0200*/  IMAD.MOV R5, RZ, RZ, -R3 ;  /* 0x000000ffff057224 */ /* 0x002fc800078e0a03 */
[----:B------:R-:W-:-:S04]  /*0210*/  IMAD R5, R5, R8, RZ ;  /* 0x0000000805057224 */ /* 0x000fc800078e02ff */
[----:B------:R-:W-:Y:S01]  /*0220*/  IMAD.HI.U32 R3, R3, R5, R2 ;  /* 0x0000000503037227 */ /* 0x000fe200078e0002 */
[----:B------:R-:W-:-:S05]  /*0230*/  MOV R5, R9 ;  /* 0x0000000900057202 */ /* 0x000fca0000000f00 */
[----:B------:R-:W-:-:S04]  /*0240*/  IMAD.HI.U32 R2, R3, R5, RZ ;  /* 0x0000000503027227 */ /* 0x000fc800078e00ff */
[----:B------:R-:W-:-:S04]  /*0250*/  IMAD.MOV R3, RZ, RZ, -R2 ;  /* 0x000000ffff037224 */ /* 0x000fc800078e0a02 */
[----:B------:R-:W-:-:S05]  /*0260*/  IMAD R3, R8, R3, R5 ;  /* 0x0000000308037224 */ /* 0x000fca00078e0205 */
[----:B------:R-:W-:-:S13]  /*0270*/  ISETP.GT.U32.AND P1, PT, R8, R3, PT ;  /* 0x000000030800720c */ /* 0x000fda0003f24070 */
[----:B------:R-:W-:Y:S02]  /*0280*/  @!P1 IMAD.IADD R3, R3, 0x1, -R8 ;  /* 0x0000000103039824 */ /* 0x000fe400078e0a08 */
[----:B------:R-:W-:Y:S01]  /*0290*/  @!P1 VIADD R2, R2, 0x1 ;  /* 0x0000000102029836 */ /* 0x000fe20000000000 */
[----:B------:R-:W-:Y:S02]  /*02a0*/  ISETP.NE.AND P1, PT, R6, RZ, PT ;  /* 0x000000ff0600720c */ /* 0x000fe40003f25270 */
[----:B------:R-:W-:-:S13]  /*02b0*/  ISETP.GE.U32.AND P0, PT, R3, R8, PT ;  /* 0x000000080300720c */ /* 0x000fda0003f06070 */
[----:B------:R-:W-:-:S05]  /*02c0*/  @P0 IADD3 R2, PT, PT, R2, 0x1, RZ ;  /* 0x0000000102020810 */ /* 0x000fca0007ffe0ff */
[----:B------:R-:W-:Y:S01]  /*02d0*/  @!P2 IMAD.MOV R2, RZ, RZ, -R2 ;  /* 0x000000ffff02a224 */ /* 0x000fe200078e0a02 */
[----:B------:R-:W-:-:S04]  /*02e0*/  @!P1 LOP3.LUT R2, RZ, R6, RZ, 0x33, !PT ;  /* 0x00000006ff029212 */ /* 0x000fc800078e33ff */
[----:B------:R-:W-:-:S13]  /*02f0*/  ISETP.GE.AND P0, PT, R2, 0x1, PT ;  /* 0x000000010200780c */ /* 0x000fda0003f06270 */
[----:B------:R-:W-:Y:S05]  /*0300*/  @!P0 BRA `(.L_x_2) ;  /* 0x0000000c00948947 */ /* 0x000fea0003800000 */
[----:B------:R-:W0:Y:S01]  /*0310*/  LDCU UR5, c[0x0][0x3b4] ;  /* 0x00007680ff0577ac */ /* 0x000e220008000800 */
[----:B------:R-:W-:Y:S01]  /*0320*/  IMAD.MOV.U32 R13, RZ, RZ, RZ ;  /* 0x000000ffff0d7224 */ /* 0x000fe200078e00ff */
[----:B------:R-:W1:Y:S01]  /*0330*/  LDCU UR4, c[0x0][0x3bc] ;  /* 0x00007780ff0477ac */ /* 0x000e620008000800 */
[----:B0-----:R-:W-:Y:S02]  /*0340*/  MOV R3, UR5 ;  /* 0x0000000500037c02 */ /* 0x001fe40008000f00 */
[----:B-1----:R-:W-:Y:S01]  /*0350*/  IADD3 R12, PT, PT, -R0, UR4, RZ ;  /* 0x00000004000c7c10 */ /* 0x002fe2000fffe1ff */
[----:B------:R-:W-:-:S06]  /*0360*/  UMOV UR4, URZ ;  /* 0x000000ff00047c82 */ /* 0x000fcc0008000000 */
.L_x_20:
[----:B------:R-:W-:-:S13]  /*0370*/  ISETP.GE.AND P0, PT, R3, 0x1, PT ;  /* 0x000000010300780c */ /* 0x000fda0003f06270 */
[----:B-12-4-:R-:W-:Y:S05]  /*0380*/  @!P0 BRA `(.L_x_3) ;  /* 0x0000000c00408947 */ /* 0x016fea0003800000 */
[----:B------:R-:W0:Y:S01]  /*0390*/  LDCU.64 UR6, c[0x0][0x3b0] ;  /* 0x00007600ff0677ac */ /* 0x000e220008000a00 */
[----:B------:R-:W1:Y:S01]  /*03a0*/  LDC.64 R4, c[0x0][0x388] ;  /* 0x0000e200ff047b82 */ /* 0x000e620000000a00 */
[----:B------:R-:W-:Y:S01]  /*03b0*/  IMAD.IADD R9, R0, 0x1, R13 ;  /* 0x0000000100097824 */ /* 0x000fe200078e020d */
[----:B------:R-:W2:Y:S01]  /*03c0*/  LDCU UR10, c[0x0][0x3a4] ;  /* 0x00007480ff0a77ac */ /* 0x000ea20008000800 */
[----:B------:R-:W-:Y:S01]  /*03d0*/  IMAD.MOV.U32 R16, RZ, RZ, RZ ;  /* 0x000000ffff107224 */ /* 0x000fe200078e00ff */
[----:B------:R-:W3:Y:S01]  /*03e0*/  LDCU UR11, c[0x0][0x3b8] ;  /* 0x00007700ff0b77ac */ /* 0x000ee20008000800 */
[----:B0-----:R-:W-:-:S04]  /*03f0*/  UIMAD UR5, UR4, UR6, -UR7 ;  /* 0x00000006040572a4 */ /* 0x001fc8000f8e0a07 */
[----:B------:R-:W-:Y:S01]  /*0400*/  UISETP.GT.U32.AND UP0, UPT, UR5, -0x4, UPT ;  /* 0xfffffffc0500788c */ /* 0x000fe2000bf04070 */
[----:B--2---:R-:W-:Y:S02]  /*0410*/  VIADD R7, R13, UR10 ;  /* 0x0000000a0d077c36 */ /* 0x004fe40008000000 */
[----:B-1----:R-:W-:-:S03]  /*0420*/  IMAD.WIDE R4, R9, 0x4, R4 ;  /* 0x0000000409047825 */ /* 0x002fc600078e0204 */
[----:B---3--:R-:W-:-:S03]  /*0430*/  IADD3 R14, PT, PT, R7, UR11, R0 ;  /* 0x0000000b070e7c10 */ /* 0x008fc6000fffe000 */
[----:B------:R-:W-:Y:S05]  /*0440*/  BRA.U UP0, `(.L_x_4) ;  /* 0x0000000500b07547 */ /* 0x000fea000b800000 */
[----:B------:R-:W0:Y:S01]  /*0450*/  LDC R15, c[0x0][0x3a0] ;  /* 0x0000e800ff0f7b82 */ /* 0x000e220000000800 */
[----:B------:R-:W-:Y:S01]  /*0460*/  LOP3.LUT R16, R3, 0x7ffffffc, RZ, 0xc0, !PT ;  /* 0x7ffffffc03107812 */ /* 0x000fe200078ec0ff */
[----:B------:R-:W1:Y:S01]  /*0470*/  LDCU UR10, c[0x0][0x3c4] ;  /* 0x00007880ff0a77ac */ /* 0x000e620008000800 */
[----:B------:R-:W2:Y:S05]  /*0480*/  LDCU UR6, c[0x0][0x3b0] ;  /* 0x00007600ff0677ac */ /* 0x000eaa0008000800 */
[----:B------:R-:W3:Y:S01]  /*0490*/  LDC.64 R10, c[0x0][0x380] ;  /* 0x0000e000ff0a7b82 */ /* 0x000ee20000000a00 */
[----:B------:R-:W-:-:S07]  /*04a0*/  UMOV UR5, URZ ;  /* 0x000000ff00057c82 */ /* 0x000fce0008000000 */
[----:B------:R-:W4:Y:S01]  /*04b0*/  LDC.64 R8, c[0x0][0x390] ;  /* 0x0000e400ff087b82 */ /* 0x000f220000000a00 */
[----:B012---:R-:W-:-:S07]  /*04c0*/  IMAD R15, R15, UR7, -R0 ;  /* 0x000000070f0f7c24 */ /* 0x007fce000f8e0a00 */
.L_x_13:
[----:B------:R-:W-:Y:S02]  /*04d0*/  UISETP.LT.AND UP0, UPT, UR5, UR6, UPT ;  /* 0x000000060500728c */ /* 0x000fe4000bf01270 */
[----:B----4-:R-:W-:Y:S01]  /*04e0*/  IADD3 R7, PT, PT, R15, UR5, RZ ;  /* 0x000000050f077c10 */ /* 0x010fe2000fffe0ff */
[----:B------:R-:W-:Y:S01]  /*04f0*/  UIADD3 UR11, UPT, UPT, UR5, 0x1, URZ ;  /* 0x00000001050b7890 */ /* 0x000fe2000fffe0ff */
[----:B------:R-:W-:Y:S01]  /*0500*/  BSSY.RECONVERGENT B0, `(.L_x_5) ;  /* 0x0000015000007945 */ /* 0x000fe20003800200 */
[----:B------:R-:W-:Y:S02]  /*0510*/  USEL UR7, UR5, UR6, UP0 ;  /* 0x0000000605077287 */ /* 0x000fe40008000000 */
[----:B----4-:R-:W-:-:S04]  /*0520*/  IMAD.WIDE R6, R7, 0x4, R8 ;  /* 0x0000000407067825 */ /* 0x010fc800078e0208 */
[----:B------:R-:W-:-:S13]  /*0530*/  ISETP.GT.AND P0, PT, R0, UR7, PT ;  /* 0x0000000700007c0c */ /* 0x000fda000bf04270 */
[----:B012---:R-:W-:Y:S05]  /*0540*/  @P0 BRA `(.L_x_6) ;  /* 0x0000000000400947 */ /* 0x007fea0003800000 */
[----:B------:R-:W-:-:S04]  /*0550*/  VIADD R17, R12, UR5 ;  /* 0x000000050c117c36 */ /* 0x000fc80008000000 */
[----:B------:R-:W-:-:S04]  /*0560*/  IMAD R17, R17, UR10, R14 ;  /* 0x0000000a11117c24 */ /* 0x000fc8000f8e020e */
[C---:B------:R-:W-:Y:S02]  /*0570*/  VIADD R23, R17.reuse, -UR10 ;  /* 0x8000000a11177c36 */ /* 0x040fe40008000000 */
[----:B---3--:R-:W-:-:S04]  /*0580*/  IMAD.WIDE R18, R17, 0x4, R10 ;  /* 0x0000000411127825 */ /* 0x008fc800078e020a */
[----:B------:R-:W-:Y:S01]  /*0590*/  IMAD.WIDE R22, R23, 0x4, R10 ;  /* 0x0000000417167825 */ /* 0x000fe200078e020a */
[----:B------:R-:W2:Y:S04]  /*05a0*/  LDG.E.STRONG.SYS R17, desc[UR8][R18.64+-0x4] ;  /* 0xfffffc0812117981 */ /* 0x000ea8000c1f5900 */
[----:B------:R-:W2:Y:S02]  /*05b0*/  LDG.E.STRONG.SYS R24, desc[UR8][R22.64] ;  /* 0x0000000816187981 */ /* 0x000ea4000c1f5900 */
[----:B--2---:R-:W-:-:S05]  /*05c0*/  VIMNMX R17, PT, PT, R17, R24, !PT ;  /* 0x0000001811117248 */ /* 0x004fca0007fe0100 */
[----:B------:R0:W-:Y:S04]  /*05d0*/  STG.E.STRONG.SYS desc[UR8][R18.64], R17 ;  /* 0x0000001112007986 */ /* 0x0001e8000c115908 */
[----:B------:R-:W2:Y:S04]  /*05e0*/  LDG.E R24, desc[UR8][R4.64] ;  /* 0x0000000804187981 */ /* 0x000ea8000c1e1900 */
[----:B------:R-:W2:Y:S02]  /*05f0*/  LDG.E R25, desc[UR8][R6.64] ;  /* 0x0000000806197981 */ /* 0x000ea4000c1e1900 */
[----:B--2---:R-:W-:-:S13]  /*0600*/  ISETP.NE.AND P0, PT, R24, R25, PT ;  /* 0x000000191800720c */ /* 0x004fda0003f05270 */
[----:B0-----:R-:W-:Y:S05]  /*0610*/  @P0 BRA `(.L_x_6) ;  /* 0x00000000000c0947 */ /* 0x001fea0003800000 */
[----:B------:R-:W2:Y:S02]  /*0620*/  LDG.E.STRONG.SYS R22, desc[UR8][R22.64+-0x4] ;  /* 0xfffffc0816167981 */ /* 0x000ea4000c1f5900 */
[----:B--2---:R-:W-:-:S05]  /*0630*/  VIADD R17, R22, 0x1 ;  /* 0x0000000116117836 */ /* 0x004fca0000000000 */
[----:B------:R0:W-:Y:S02]  /*0640*/  STG.E.STRONG.SYS desc[UR8][R18.64], R17 ;  /* 0x0000001112007986 */ /* 0x0001e4000c115908 */
.L_x_6:
[----:B------:R-:W-:Y:S05]  /*0650*/  BSYNC.RECONVERGENT B0 ;  /* 0x0000000000007941 */ /* 0x000fea0003800200 */
.L_x_5:
[----:B------:R-:W-:Y:S01]  /*0660*/  UISETP.LT.AND UP0, UPT, UR11, UR6, UPT ;  /* 0x000000060b00728c */ /* 0x000fe2000bf01270 */
[----:B------:R-:W-:Y:S01]  /*0670*/  BAR.SYNC.DEFER_BLOCKING 0x0 ;  /* 0x0000000000007b1d */ /* 0x000fe20000010000 */
[----:B------:R-:W-:Y:S02]  /*0680*/  UIADD3 UR12, UPT, UPT, UR5, 0x2, URZ ;  /* 0x00000002050c7890 */ /* 0x000fe4000fffe0ff */
[----:B------:R-:W-:-:S03]  /*0690*/  USEL UR7, UR11, UR6, UP0 ;  /* 0x000000060b077287 */ /* 0x000fc60008000000 */
[----:B------:R-:W-:Y:S03]  /*06a0*/  BSSY.RECONVERGENT B0, `(.L_x_7) ;  /* 0x0000013000007945 */ /* 0x000fe60003800200 */
[----:B------:R-:W-:-:S13]  /*06b0*/  ISETP.GT.AND P0, PT, R0, UR7, PT ;  /* 0x0000000700007c0c */ /* 0x000fda000bf04270 */
[----:B------:R-:W-:Y:S05]  /*06c0*/  @P0 BRA `(.L_x_8) ;  /* 0x0000000000400947 */ /* 0x000fea0003800000 */
[----:B0-----:R-:W-:-:S05]  /*06d0*/  IADD3 R17, PT, PT, R12, UR11, RZ ;  /* 0x0000000b0c117c10 */ /* 0x001fca000fffe0ff */
        /* <DEDUP_REMOVED lines=11> */
[----:B-1----:R-:W-:Y:S05]  /*0790*/  @P0 BRA `(.L_x_8) ;  /* 0x00000000000c0947 */ /* 0x002fea0003800000 */
[----:B------:R-:W2:Y:S02]  /*07a0*/  LDG.E.STRONG.SYS R22, desc[UR8][R22.64+-0x4] ;  /* 0xfffffc0816167981 */ /* 0x000ea4000c1f5900 */
[----:B--2---:R-:W-:-:S05]  /*07b0*/  VIADD R17, R22, 0x1 ;  /* 0x0000000116117836 */ /* 0x004fca0000000000 */
[----:B------:R1:W-:Y:S02]  /*07c0*/  STG.E.STRONG.SYS desc[UR8][R18.64], R17 ;  /* 0x0000001112007986 */ /* 0x0003e4000c115908 */
.L_x_8:
[----:B------:R-:W-:Y:S05]  /*07d0*/  BSYNC.RECONVERGENT B0 ;  /* 0x0000000000007941 */ /* 0x000fea0003800200 */
.L_x_7:
[----:B------:R-:W-:Y:S01]  /*07e0*/  UISETP.LT.AND UP0, UPT, UR12, UR6, UPT ;  /* 0x000000060c00728c */ /* 0x000fe2000bf01270 */
[----:B------:R-:W-:Y:S01]  /*07f0*/  BAR.SYNC.DEFER_BLOCKING 0x0 ;  /* 0x0000000000007b1d */ /* 0x000fe20000010000 */
[----:B------:R-:W-:Y:S02]  /*0800*/  UIADD3 UR11, UPT, UPT, UR5, 0x3, URZ ;  /* 0x00000003050b7890 */ /* 0x000fe4000fffe0ff */
[----:B------:R-:W-:-:S03]  /*0810*/  USEL UR7, UR12, UR6, UP0 ;  /* 0x000000060c077287 */ /* 0x000fc60008000000 */
[----:B------:R-:W-:Y:S03]  /*0820*/  BSSY.RECONVERGENT B0, `(.L_x_9) ;  /* 0x0000013000007945 */ /* 0x000fe60003800200 */
[----:B------:R-:W-:-:S13]  /*0830*/  ISETP.GT.AND P0, PT, R0, UR7, PT ;  /* 0x0000000700007c0c */ /* 0x000fda000bf04270 */
[----:B------:R-:W-:Y:S05]  /*0840*/  @P0 BRA `(.L_x_10) ;  /* 0x0000000000400947 */ /* 0x000fea0003800000 */
[----:B01----:R-:W-:-:S04]  /*0850*/  VIADD R17, R12, UR12 ;  /* 0x0000000c0c117c36 */ /* 0x003fc80008000000 */
[----:B------:R-:W-:-:S04]  /*0860*/  IMAD R17, R17, UR10, R14 ;  /* 0x0000000a11117c24 */ /* 0x000fc8000f8e020e */
[C---:B---3--:R-:W-:Y:S01]  /*0870*/  IMAD.WIDE R18, R17.reuse, 0x4, R10 ;  /* 0x0000000411127825 */ /* 0x048fe200078e020a */
[----:B------:R-:W-:-:S04]  /*0880*/  IADD3 R23, PT, PT, R17, -UR10, RZ ;  /* 0x8000000a11177c10 */ /* 0x000fc8000fffe0ff */
[----:B------:R-:W2:Y:S01]  /*0890*/  LDG.E.STRONG.SYS R17, desc[UR8][R18.64+-0x4] ;  /* 0xfffffc0812117981 */ /* 0x000ea2000c1f5900 */
[----:B------:R-:W-:-:S05]  /*08a0*/  IMAD.WIDE R22, R23, 0x4, R10 ;  /* 0x0000000417167825 */ /* 0x000fca00078e020a */
[----:B------:R-:W2:Y:S02]  /*08b0*/  LDG.E.STRONG.SYS R24, desc[UR8][R22.64] ;  /* 0x0000000816187981 */ /* 0x000ea4000c1f5900 */
[----:B--2---:R-:W-:-:S05]  /*08c0*/  VIMNMX R17, PT, PT, R17, R24, !PT ;  /* 0x0000001811117248 */ /* 0x004fca0007fe0100 */
[----:B------:R2:W-:Y:S04]  /*08d0*/  STG.E.STRONG.SYS desc[UR8][R18.64], R17 ;  /* 0x0000001112007986 */ /* 0x0005e8000c115908 */
[----:B------:R-:W3:Y:S04]  /*08e0*/  LDG.E R24, desc[UR8][R4.64] ;  /* 0x0000000804187981 */ /* 0x000ee8000c1e1900 */
[----:B------:R-:W3:Y:S02]  /*08f0*/  LDG.E R25, desc[UR8][R6.64+0x8] ;  /* 0x0000080806197981 */ /* 0x000ee4000c1e1900 */
[----:B---3--:R-:W-:-:S13]  /*0900*/  ISETP.NE.AND P0, PT, R24, R25, PT ;  /* 0x000000191800720c */ /* 0x008fda0003f05270 */
[----:B--2---:R-:W-:Y:S05]  /*0910*/  @P0 BRA `(.L_x_10) ;  /* 0x00000000000c0947 */ /* 0x004fea0003800000 */
[----:B------:R-:W2:Y:S02]  /*0920*/  LDG.E.STRONG.SYS R22, desc[UR8][R22.64+-0x4] ;  /* 0xfffffc0816167981 */ /* 0x000ea4000c1f5900 */
[----:B--2---:R-:W-:-:S05]  /*0930*/  VIADD R17, R22, 0x1 ;  /* 0x0000000116117836 */ /* 0x004fca0000000000 */
[----:B------:R2:W-:Y:S02]  /*0940*/  STG.E.STRONG.SYS desc[UR8][R18.64], R17 ;  /* 0x0000001112007986 */ /* 0x0005e4000c115908 */
.L_x_10:
[----:B------:R-:W-:Y:S05]  /*0950*/  BSYNC.RECONVERGENT B0 ;  /* 0x0000000000007941 */ /* 0x000fea0003800200 */
.L_x_9:
[----:B------:R-:W-:Y:S01]  /*0960*/  UISETP.LT.AND UP0, UPT, UR11, UR6, UPT ;  /* 0x000000060b00728c */ /* 0x000fe2000bf01270 */
[----:B------:R-:W-:Y:S03]  /*0970*/  BAR.SYNC.DEFER_BLOCKING 0x0 ;  /* 0x0000000000007b1d */ /* 0x000fe60000010000 */
[----:B------:R-:W-:-:S03]  /*0980*/  USEL UR7, UR11, UR6, UP0 ;  /* 0x000000060b077287 */ /* 0x000fc60008000000 */
[----:B------:R-:W-:Y:S03]  /*0990*/  BSSY.RECONVERGENT B0, `(.L_x_11) ;  /* 0x0000013000007945 */ /* 0x000fe60003800200 */
[----:B------:R-:W-:-:S13]  /*09a0*/  ISETP.GT.AND P0, PT, R0, UR7, PT ;  /* 0x0000000700007c0c */ /* 0x000fda000bf04270 */
[----:B------:R-:W-:Y:S05]  /*09b0*/  @P0 BRA `(.L_x_12) ;  /* 0x0000000000400947 */ /* 0x000fea0003800000 */
[----:B012---:R-:W-:-:S04]  /*09c0*/  VIADD R17, R12, UR11 ;  /* 0x0000000b0c117c36 */ /* 0x007fc80008000000 */
        /* <DEDUP_REMOVED lines=11> */
[----:B----4-:R-:W-:Y:S05]  /*0a80*/  @P0 BRA `(.L_x_12) ;  /* 0x00000000000c0947 */ /* 0x010fea0003800000 */
[----:B------:R-:W2:Y:S02]  /*0a90*/  LDG.E.STRONG.SYS R22, desc[UR8][R22.64+-0x4] ;  /* 0xfffffc0816167981 */ /* 0x000ea4000c1f5900 */
[----:B--2---:R-:W-:-:S05]  /*0aa0*/  IADD3 R7, PT, PT, R22, 0x1, RZ ;  /* 0x0000000116077810 */ /* 0x004fca0007ffe0ff */
[----:B------:R4:W-:Y:S02]  /*0ab0*/  STG.E.STRONG.SYS desc[UR8][R18.64], R7 ;  /* 0x0000000712007986 */ /* 0x0009e4000c115908 */
.L_x_12:
[----:B------:R-:W-:Y:S05]  /*0ac0*/  BSYNC.RECONVERGENT B0 ;  /* 0x0000000000007941 */ /* 0x000fea0003800200 */
.L_x_11:
[----:B------:R-:W-:Y:S01]  /*0ad0*/  UIADD3 UR5, UPT, UPT, UR5, 0x4, URZ ;  /* 0x0000000405057890 */ /* 0x000fe2000fffe0ff */
[----:B------:R-:W-:Y:S05]  /*0ae0*/  BAR.SYNC.DEFER_BLOCKING 0x0 ;  /* 0x0000000000007b1d */ /* 0x000fea0000010000 */
[----:B------:R-:W-:-:S13]  /*0af0*/  ISETP.NE.AND P0, PT, R16, UR5, PT ;  /* 0x0000000510007c0c */ /* 0x000fda000bf05270 */
[----:B------:R-:W-:Y:S05]  /*0b00*/  @P0 BRA `(.L_x_13) ;  /* 0xfffffff800700947 */ /* 0x000fea000383ffff */
.L_x_4:
[----:B------:R-:W-:-:S13]  /*0b10*/  LOP3.LUT P0, RZ, R3, 0x3, RZ, 0xc0, !PT ;  /* 0x0000000303ff7812 */ /* 0x000fda000780c0ff */
[----:B------:R-:W-:Y:S05]  /*0b20*/  @!P0 BRA `(.L_x_3) ;  /* 0x0000000400588947 */ /* 0x000fea0003800000 */
[----:B---3--:R-:W3:Y:S01]  /*0b30*/  LDC R11, c[0x0][0x3a0] ;  /* 0x0000e800ff0b7b82 */ /* 0x008ee20000000800 */
[----:B------:R-:W3:Y:S01]  /*0b40*/  LDCU UR5, c[0x0][0x3b4] ;  /* 0x00007680ff0577ac */ /* 0x000ee20008000800 */
[----:B------:R-:W-:Y:S01]  /*0b50*/  VIMNMX R9, PT, PT, R16, UR6, PT ;  /* 0x0000000610097c48 */ /* 0x000fe2000bfe0100 */
[----:B------:R-:W-:Y:S03]  /*0b60*/  BSSY.RECONVERGENT B0, `(.L_x_14) ;  /* 0x0000019000007945 */ /* 0x000fe60003800200 */
[----:B------:R-:W-:Y:S02]  /*0b70*/  ISETP.GT.AND P0, PT, R0, R9, PT ;  /* 0x000000090000720c */ /* 0x000fe40003f04270 */
[----:B----4-:R-:W4:Y:S01]  /*0b80*/  LDC.64 R6, c[0x0][0x390] ;  /* 0x0000e400ff067b82 */ /* 0x010f220000000a00 */
[----:B---3--:R-:W-:-:S04]  /*0b90*/  IMAD R11, R11, UR5, -R0 ;  /* 0x000000050b0b7c24 */ /* 0x008fc8000f8e0a00 */
[----:B------:R-:W-:-:S04]  /*0ba0*/  IMAD.IADD R9, R11, 0x1, R16 ;  /* 0x000000010b097824 */ /* 0x000fc800078e0210 */
[----:B----4-:R-:W-:Y:S02]  /*0bb0*/  IMAD.WIDE R6, R9, 0x4, R6 ;  /* 0x0000000409067825 */ /* 0x010fe400078e0206 */
[----:B------:R-:W-:Y:S05]  /*0bc0*/  @P0 BRA `(.L_x_15) ;  /* 0x0000000000480947 */ /* 0x000fea0003800000 */
[----:B------:R-:W3:Y:S01]  /*0bd0*/  LDCU UR5, c[0x0][0x3c4] ;  /* 0x00007880ff0577ac */ /* 0x000ee20008000800 */
[----:B------:R-:W4:Y:S01]  /*0be0*/  LDC.64 R10, c[0x0][0x380] ;  /* 0x0000e000ff0a7b82 */ /* 0x000f220000000a00 */
[----:B------:R-:W-:-:S04]  /*0bf0*/  IMAD.IADD R9, R12, 0x1, R16 ;  /* 0x000000010c097824 */ /* 0x000fc800078e0210 */
[----:B---3--:R-:W-:-:S04]  /*0c00*/  IMAD R9, R9, UR5, R14 ;  /* 0x0000000509097c24 */ /* 0x008fc8000f8e020e */
[C---:B------:R-:W-:Y:S02]  /*0c10*/  VIADD R15, R9.reuse, -UR5 ;  /* 0x80000005090f7c36 */ /* 0x040fe40008000000 */
[----:B----4-:R-:W-:-:S04]  /*0c20*/  IMAD.WIDE R8, R9, 0x4, R10 ;  /* 0x0000000409087825 */ /* 0x010fc800078e020a */
[----:B------:R-:W-:Y:S02]  /*0c30*/  IMAD.WIDE R10, R15, 0x4, R10 ;  /* 0x000000040f0a7825 */ /* 0x000fe400078e020a */
[----:B------:R-:W3:Y:S04]  /*0c40*/  LDG.E.STRONG.SYS R15, desc[UR8][R8.64+-0x4] ;  /* 0xfffffc08080f7981 */ /* 0x000ee8000c1f5900 */
[----:B012---:R-:W3:Y:S02]  /*0c50*/  LDG.E.STRONG.SYS R18, desc[UR8][R10.64] ;  /* 0x000000080a127981 */ /* 0x007ee4000c1f5900 */
[----:B---3--:R-:W-:-:S05]  /*0c60*/  VIMNMX R15, PT, PT, R15, R18, !PT ;  /* 0x000000120f0f7248 */ /* 0x008fca0007fe0100 */
[----:B------:R3:W-:Y:S04]  /*0c70*/  STG.E.STRONG.SYS desc[UR8][R8.64], R15 ;  /* 0x0000000f08007986 */ /* 0x0007e8000c115908 */
[----:B------:R-:W2:Y:S04]  /*0c80*/  LDG.E R17, desc[UR8][R4.64] ;  /* 0x0000000804117981 */ /* 0x000ea8000c1e1900 */
[----:B------:R-:W2:Y:S02]  /*0c90*/  LDG.E R18, desc[UR8][R6.64] ;  /* 0x0000000806127981 */ /* 0x000ea4000c1e1900 */
[----:B--2---:R-:W-:-:S13]  /*0ca0*/  ISETP.NE.AND P0, PT, R17, R18, PT ;  /* 0x000000121100720c */ /* 0x004fda0003f05270 */
[----:B---3--:R-:W-:Y:S05]  /*0cb0*/  @P0 BRA `(.L_x_15) ;  /* 0x00000000000c0947 */ /* 0x008fea0003800000 */
[----:B------:R-:W2:Y:S02]  /*0cc0*/  LDG.E.STRONG.SYS R10, desc[UR8][R10.64+-0x4] ;  /* 0xfffffc080a0a7981 */ /* 0x000ea4000c1f5900 */
[----:B--2---:R-:W-:-:S05]  /*0cd0*/  IADD3 R15, PT, PT, R10, 0x1, RZ ;  /* 0x000000010a0f7810 */ /* 0x004fca0007ffe0ff */
[----:B------:R3:W-:Y:S02]  /*0ce0*/  STG.E.STRONG.SYS desc[UR8][R8.64], R15 ;  /* 0x0000000f08007986 */ /* 0x0007e4000c115908 */
.L_x_15:
[----:B------:R-:W-:Y:S05]  /*0cf0*/  BSYNC.RECONVERGENT B0 ;  /* 0x0000000000007941 */ /* 0x000fea0003800200 */
.L_x_14:
[----:B012---:R-:W-:Y:S01]  /*0d00*/  LOP3.LUT R19, R3, 0x3, RZ, 0xc0, !PT ;  /* 0x0000000303137812 */ /* 0x007fe200078ec0ff */
[----:B------:R-:W-:Y:S03]  /*0d10*/  BAR.SYNC.DEFER_BLOCKING 0x0 ;  /* 0x0000000000007b1d */ /* 0x000fe60000010000 */
[----:B------:R-:W-:-:S13]  /*0d20*/  ISETP.NE.AND P0, PT, R19, 0x1, PT ;  /* 0x000000011300780c */ /* 0x000fda0003f05270 */
[----:B------:R-:W-:Y:S05]  /*0d30*/  @!P0 BRA `(.L_x_3) ;  /* 0x0000000000d48947 */ /* 0x000fea0003800000 */
[----:B---3--:R-:W-:Y:S01]  /*0d40*/  VIADD R9, R16, 0x1 ;  /* 0x0000000110097836 */ /* 0x008fe20000000000 */
[----:B------:R-:W-:Y:S04]  /*0d50*/  BSSY.RECONVERGENT B0, `(.L_x_16) ;  /* 0x0000017000007945 */ /* 0x000fe80003800200 */
[----:B------:R-:W-:-:S04]  /*0d60*/  VIMNMX R9, PT, PT, R9, UR6, PT ;  /* 0x0000000609097c48 */ /* 0x000fc8000bfe0100 */
[----:B------:R-:W-:-:S13]  /*0d70*/  ISETP.GT.AND P0, PT, R0, R9, PT ;  /* 0x000000090000720c */ /* 0x000fda0003f04270 */
[----:B------:R-:W-:Y:S05]  /*0d80*/  @P0 BRA `(.L_x_17) ;  /* 0x00000000004c0947 */ /* 0x000fea0003800000 */
[----:B------:R-:W0:Y:S01]  /*0d90*/  LDC R8, c[0x0][0x3c4] ;  /* 0x0000f100ff087b82 */ /* 0x000e220000000800 */
[----:B------:R-:W-:-:S07]  /*0da0*/  IMAD.IADD R15, R12, 0x1, R16 ;  /* 0x000000010c0f7824 */ /* 0x000fce00078e0210 */
[----:B------:R-:W1:Y:S01]  /*0db0*/  LDC.64 R10, c[0x0][0x380] ;  /* 0x0000e000ff0a7b82 */ /* 0x000e620000000a00 */
[CC--:B0-----:R-:W-:Y:S02]  /*0dc0*/  IMAD R9, R15.reuse, R8.reuse, R8 ;  /* 0x000000080f097224 */ /* 0x0c1fe400078e0208 */
[----:B------:R-:W-:Y:S02]  /*0dd0*/  IMAD R15, R15, R8, R14 ;  /* 0x000000080f0f7224 */ /* 0x000fe400078e020e */
[----:B------:R-:W-:-:S04]  /*0de0*/  IMAD.IADD R9, R14, 0x1, R9 ;  /* 0x000000010e097824 */ /* 0x000fc800078e0209 */
[----:B-1----:R-:W-:-:S04]  /*0df0*/  IMAD.WIDE R8, R9, 0x4, R10 ;  /* 0x0000000409087825 */ /* 0x002fc800078e020a */
[----:B------:R-:W-:Y:S02]  /*0e00*/  IMAD.WIDE R10, R15, 0x4, R10 ;  /* 0x000000040f0a7825 */ /* 0x000fe400078e020a */
        /* <DEDUP_REMOVED lines=9> */
[----:B--2---:R-:W-:-:S05]  /*0ea0*/  IADD3 R15, PT, PT, R10, 0x1, RZ ;  /* 0x000000010a0f7810 */ /* 0x004fca0007ffe0ff */
[----:B------:R0:W-:Y:S02]  /*0eb0*/  STG.E.STRONG.SYS desc[UR8][R8.64], R15 ;  /* 0x0000000f08007986 */ /* 0x0001e4000c115908 */
.L_x_17:
[----:B------:R-:W-:Y:S05]  /*0ec0*/  BSYNC.RECONVERGENT B0 ;  /* 0x0000000000007941 */ /* 0x000fea0003800200 */
.L_x_16:
[----:B------:R-:W-:Y:S01]  /*0ed0*/  BAR.SYNC.DEFER_BLOCKING 0x0 ;  /* 0x0000000000007b1d */ /* 0x000fe20000010000 */
[----:B------:R-:W-:-:S13]  /*0ee0*/  ISETP.NE.AND P0, PT, R19, 0x2, PT ;  /* 0x000000021300780c */ /* 0x000fda0003f05270 */
[----:B------:R-:W-:Y:S05]  /*0ef0*/  @!P0 BRA `(.L_x_3) ;  /* 0x0000000000648947 */ /* 0x000fea0003800000 */
[----:B0-----:R-:W-:Y:S01]  /*0f00*/  VIADD R15, R16, 0x2 ;  /* 0x00000002100f7836 */ /* 0x001fe20000000000 */
[----:B------:R-:W-:Y:S04]  /*0f10*/  BSSY.RECONVERGENT B0, `(.L_x_18) ;  /* 0x0000016000007945 */ /* 0x000fe80003800200 */
[----:B------:R-:W-:-:S04]  /*0f20*/  VIMNMX R9, PT, PT, R15, UR6, PT ;  /* 0x000000060f097c48 */ /* 0x000fc8000bfe0100 */
[----:B------:R-:W-:-:S13]  /*0f30*/  ISETP.GT.AND P0, PT, R0, R9, PT ;  /* 0x000000090000720c */ /* 0x000fda0003f04270 */
[----:B------:R-:W-:Y:S05]  /*0f40*/  @P0 BRA `(.L_x_19) ;  /* 0x0000000000480947 */ /* 0x000fea0003800000 */
[----:B------:R-:W0:Y:S01]  /*0f50*/  LDCU UR5, c[0x0][0x3c4] ;  /* 0x00007880ff0577ac */ /* 0x000e220008000800 */
[----:B------:R-:W1:Y:S01]  /*0f60*/  LDC.64 R10, c[0x0][0x380] ;  /* 0x0000e000ff0a7b82 */ /* 0x000e620000000a00 */
[----:B------:R-:W-:-:S04]  /*0f70*/  IMAD.IADD R9, R12, 0x1, R15 ;  /* 0x000000010c097824 */ /* 0x000fc800078e020f */
[----:B0-----:R-:W-:-:S04]  /*0f80*/  IMAD R9, R9, UR5, R14 ;  /* 0x0000000509097c24 */ /* 0x001fc8000f8e020e */
[C---:B------:R-:W-:Y:S02]  /*0f90*/  VIADD R15, R9.reuse, -UR5 ;  /* 0x80000005090f7c36 */ /* 0x040fe40008000000 */
[----:B-1----:R-:W-:-:S04]  /*0fa0*/  IMAD.WIDE R8, R9, 0x4, R10 ;  /* 0x0000000409087825 */ /* 0x002fc800078e020a */
        /* <DEDUP_REMOVED lines=12> */
.L_x_19:
[----:B------:R-:W-:Y:S05]  /*1070*/  BSYNC.RECONVERGENT B0 ;  /* 0x0000000000007941 */ /* 0x000fea0003800200 */
.L_x_18:
[----:B------:R-:W-:Y:S06]  /*1080*/  BAR.SYNC.DEFER_BLOCKING 0x0 ;  /* 0x0000000000007b1d */ /* 0x000fec0000010000 */
.L_x_3:
[----:B------:R-:W-:Y:S06]  /*1090*/  MEMBAR.SC.SYS ;  /* 0x0000000000007992 */ /* 0x000fec0000003000 */
[----:B------:R-:W-:-:S00]  /*10a0*/  ERRBAR ;  /* 0x00000000000079ab */ /* 0x000fc00000000000 */
[----:B------:R-:W-:Y:S06]  /*10b0*/  CGAERRBAR ;  /* 0x00000000000075ab */ /* 0x000fec0000000000 */
[----:B------:R-:W-:Y:S02]  /*10c0*/  CCTL.IVALL ;  /* 0x00000000ff00798f */ /* 0x000fe40002000000 */
[----:B------:R-:W5:Y:S01]  /*10d0*/  LDC R6, c[0x0][0x3b0] ;  /* 0x0000ec00ff067b82 */ /* 0x000f620000000800 */
[----:B------:R-:W-:-:S07]  /*10e0*/  UIADD3 UR4, UPT, UPT, UR4, 0x1, URZ ;  /* 0x0000000104047890 */ /* 0x000fce000fffe0ff */
[----:B------:R-:W-:Y:S01]  /*10f0*/  BAR.SYNC.DEFER_BLOCKING 0x0 ;  /* 0x0000000000007b1d */ /* 0x000fe20000010000 */
[----:B------:R-:W-:-:S07]  /*1100*/  ISETP.NE.AND P0, PT, R2, UR4, PT ;  /* 0x0000000402007c0c */ /* 0x000fce000bf05270 */
[----:B------:R-:W0:Y:S01]  /*1110*/  LDC R4, c[0x0][0x3a4] ;  /* 0x0000e900ff047b82 */ /* 0x000e220000000800 */
[--C-:B-----5:R-:W-:Y:S02]  /*1120*/  IMAD.IADD R13, R13, 0x1, R6.reuse ;  /* 0x000000010d0d7824 */ /* 0x120fe400078e0206 */
[----:B------:R-:W-:Y:S02]  /*1130*/  IMAD.IADD R3, R3, 0x1, -R6 ;  /* 0x0000000103037824 */ /* 0x000fe400078e0a06 */
[----:B0--3--:R-:W-:Y:S01]  /*1140*/  IMAD.IADD R15, R13, 0x1, R4 ;  /* 0x000000010d0f7824 */ /* 0x009fe200078e0204 */
[----:B------:R-:W-:Y:S06]  /*1150*/  @P0 BRA `(.L_x_20) ;  /* 0xfffffff000840947 */ /* 0x000fec000383ffff */
.L_x_2:
[----:B------:R-:W-:Y:S01]  /*1160*/  ISETP.NE.AND P0, PT, R0, RZ, PT ;  /* 0x000000ff0000720c */ /* 0x000fe20003f05270 */
[----:B------:R-:W0:-:S12]  /*1170*/  LDCU UR4, c[0x0][0x3cc] ;  /* 0x00007980ff0477ac */ /* 0x000e180008000800 */
[----:B------:R-:W3:Y:S01]  /*1180*/  @!P0 LDG.E.STRONG.SYS R3, desc[UR8][R20.64+0x4] ;  /* 0x0000040814038981 */ /* 0x000ee2000c1f5900 */
[----:B0-----:R-:W-:Y:S01]  /*1190*/  IMAD.U32 R8, RZ, RZ, UR4 ;  /* 0x00000004ff087e24 */ /* 0x001fe2000f8e00ff */
[----:B---3--:R-:W-:-:S05]  /*11a0*/  @!P0 IADD3 R3, PT, PT, R3, 0x1, RZ ;  /* 0x0000000103038810 */ /* 0x008fca0007ffe0ff */
[----:B------:R0:W-:Y:S01]  /*11b0*/  @!P0 STG.E.STRONG.SYS desc[UR8][R20.64+0x4], R3 ;  /* 0x0000040314008986 */ /* 0x0001e2000c115908 */
[----:B------:R-:W-:Y:S01]  /*11c0*/  BAR.SYNC.DEFER_BLOCKING 0x0 ;  /* 0x0000000000007b1d */ /* 0x000fe20000010000 */
[----:B------:R-:W-:-:S13]  /*11d0*/  ISETP.GE.AND P0, PT, R8, 0x3, PT ;  /* 0x000000030800780c */ /* 0x000fda0003f06270 */
[----:B0-----:R-:W-:Y:S05]  /*11e0*/  @!P0 BRA `(.L_x_21) ;  /* 0x0000000c00608947 */ /* 0x001fea0003800000 */
[----:B------:R-:W0:Y:S01]  /*11f0*/  LDC R3, c[0x0][0x3a0] ;  /* 0x0000e800ff037b82 */ /* 0x000e220000000800 */
[----:B------:R-:W3:Y:S01]  /*1200*/  LDCU UR6, c[0x0][0x3c4] ;  /* 0x00007880ff0677ac */ /* 0x000ee20008000800 */
[----:B------:R-:W-:Y:S01]  /*1210*/  LOP3.LUT R12, R6, 0x3, RZ, 0xc0, !PT ;  /* 0x00000003060c7812 */ /* 0x000fe200078ec0ff */
[----:B------:R-:W-:Y:S01]  /*1220*/  VIADD R15, R15, 0x1 ;  /* 0x000000010f0f7836 */ /* 0x000fe20000000000 */
[----:B------:R-:W3:Y:S04]  /*1230*/  LDCU.64 UR4, c[0x0][0x3b8] ;  /* 0x00007700ff0477ac */ /* 0x000ee80008000a00 */
[----:B------:R-:W5:Y:S01]  /*1240*/  LDC.64 R4, c[0x0][0x390] ;  /* 0x0000e400ff047b82 */ /* 0x000f620000000a00 */
[----:B------:R-:W0:Y:S01]  /*1250*/  LDCU UR7, c[0x0][0x3b4] ;  /* 0x00007680ff0777ac */ /* 0x000e220008000800 */
[----:B------:R-:W1:Y:S01]  /*1260*/  LDCU UR10, c[0x0][0x3b4] ;  /* 0x00007680ff0a77ac */ /* 0x000e620008000800 */
[----:B---3--:R-:W-:-:S02]  /*1270*/  UIMAD UR4, UR5, UR6, UR4 ;  /* 0x00000006050472a4 */ /* 0x008fc4000f8e0204 */
[----:B------:R-:W-:Y:S01]  /*1280*/  UIADD3 UR6, UPT, UPT, UR6, -0x1, URZ ;  /* 0xffffffff06067890 */ /* 0x000fe2000fffe0ff */
[----:B0-----:R-:W-:Y:S01]  /*1290*/  IMAD R3, R3, UR7, R0 ;  /* 0x0000000703037c24 */ /* 0x001fe2000f8e0200 */
[----:B------:R-:W-:Y:S01]  /*12a0*/  UIADD3 UR5, UPT, UPT, UR4, -0x1, URZ ;  /* 0xffffffff04057890 */ /* 0x000fe2000fffe0ff */
[----:B-1----:R-:W-:Y:S02]  /*12b0*/  IMAD.U32 R13, RZ, RZ, UR10 ;  /* 0x0000000aff0d7e24 */ /* 0x002fe4000f8e00ff */
[----:B-----5:R-:W-:-:S04]  /*12c0*/  IMAD.WIDE R4, R3, 0x4, R4 ;  /* 0x0000000403047825 */ /* 0x020fc800078e0204 */
[----:B------:R-:W-:Y:S01]  /*12d0*/  IMAD R3, R0, UR6, RZ ;  /* 0x0000000600037c24 */ /* 0x000fe2000f8e02ff */
[----:B------:R-:W-:-:S06]  /*12e0*/  UMOV UR6, 0x2 ;  /* 0x0000000200067882 */ /* 0x000fcc0000000000 */
.L_x_41:
[----:B-12-4-:R-:W0:Y:S01]  /*12f0*/  LDC R18, c[0x0][0x3b0] ;  /* 0x0000ec00ff127b82 */ /* 0x016e220000000800 */
[----:B------:R-:W-:-:S13]  /*1300*/  ISETP.NE.AND P0, PT, R0, RZ, PT ;  /* 0x000000ff0000720c */ /* 0x000fda0003f05270 */
[----:B---3--:R-:W-:Y:S05]  /*1310*/  @P0 BRA `(.L_x_22) ;  /* 0x00000000001c0947 */ /* 0x008fea0003800000 */
[----:B------:R-:W1:Y:S08]  /*1320*/  LDC R7, c[0x0][0x3d4] ;  /* 0x0000f500ff077b82 */ /* 0x000e700000000800 */
[----:B------:R-:W1:Y:S02]  /*1330*/  LDC R6, c[0x0][0x3cc] ;  /* 0x0000f300ff067b82 */ /* 0x000e640000000800 */
[----:B-1----:R-:W-:-:S07]  /*1340*/  VIADDMNMX R7, R7, UR6, R6, PT ;  /* 0x0000000607077c46 */ /* 0x002fce000b800106 */
.L_x_23:
[----:B------:R-:W2:Y:S01]  /*1350*/  LDG.E.STRONG.SYS R6, desc[UR8][R20.64] ;  /* 0x0000000814067981 */ /* 0x000ea2000c1f5900 */
[----:B------:R-:W-:Y:S05]  /*1360*/  YIELD ;  /* 0x0000000000007946 */ /* 0x000fea0003800000 */
[----:B--2---:R-:W-:-:S13]  /*1370*/  ISETP.GE.AND P1, PT, R6, R7, PT ;  /* 0x000000070600720c */ /* 0x004fda0003f26270 */
[----:B------:R-:W-:Y:S05]  /*1380*/  @!P1 BRA `(.L_x_23) ;  /* 0xfffffffc00f09947 */ /* 0x000fea000383ffff */
.L_x_22:
[----:B0-----:R-:W-:Y:S01]  /*1390*/  ISETP.GE.AND P1, PT, R18, 0x1, PT ;  /* 0x000000011200780c */ /* 0x001fe20003f26270 */
[----:B------:R-:W-:Y:S05]  /*13a0*/  WARPSYNC.ALL ;  /* 0x0000000000007948 */ /* 0x000fea0003800000 */
[----:B------:R-:W-:Y:S01]  /*13b0*/  BAR.SYNC.DEFER_BLOCKING 0x0 ;  /* 0x0000000000007b1d */ /* 0x000fe20000010000 */
[----:B------:R-:W-:-:S06]  /*13c0*/  IADD3 R14, PT, PT, R15, UR5, RZ ;  /* 0x000000050f0e7c10 */ /* 0x000fcc000fffe0ff */
[----:B------:R-:W-:Y:S05]  /*13d0*/  @!P1 BRA `(.L_x_24) ;  /* 0x0000000800a89947 */ /* 0x000fea0003800000 */
[----:B------:R-:W-:Y:S01]  /*13e0*/  ISETP.GE.U32.AND P1, PT, R18, 0x4, PT ;  /* 0x000000041200780c */ /* 0x000fe20003f26070 */
[----:B------:R-:W-:-:S12]  /*13f0*/  IMAD.MOV.U32 R17, RZ, RZ, RZ ;  /* 0x000000ffff117224 */ /* 0x000fd800078e00ff */
[----:B------:R-:W-:Y:S05]  /*1400*/  @!P1 BRA `(.L_x_25) ;  /* 0x0000000400749947 */ /* 0x000fea0003800000 */
[----:B------:R-:W0:Y:S01]  /*1410*/  LDC R16, c[0x0][0x3c4] ;  /* 0x0000f100ff107b82 */ /* 0x000e220000000800 */
[----:B------:R-:W1:Y:S01]  /*1420*/  LDCU UR4, c[0x0][0x3b4] ;  /* 0x00007680ff0477ac */ /* 0x000e620008000800 */
[----:B------:R-:W-:Y:S01]  /*1430*/  LOP3.LUT R17, R18, 0x7ffffffc, RZ, 0xc0, !PT ;  /* 0x7ffffffc12117812 */ /* 0x000fe200078ec0ff */
[----:B------:R-:W-:Y:S01]  /*1440*/  IMAD.IADD R24, R13, 0x1, -R0 ;  /* 0x000000010d187824 */ /* 0x000fe200078e0a00 */
[----:B------:R-:W2:Y:S04]  /*1450*/  LDCU UR7, c[0x0][0x3c4] ;  /* 0x00007880ff0777ac */ /* 0x000ea80008000800 */
[----:B------:R-:W3:Y:S01]  /*1460*/  LDC.64 R10, c[0x0][0x380] ;  /* 0x0000e000ff0a7b82 */ /* 0x000ee20000000a00 */
[----:B------:R-:W4:Y:S07]  /*1470*/  LDCU UR10, c[0x0][0x3b4] ;  /* 0x00007680ff0a77ac */ /* 0x000f2e0008000800 */
[----:B------:R-:W0:Y:S01]  /*1480*/  LDC.64 R8, c[0x0][0x388] ;  /* 0x0000e200ff087b82 */ /* 0x000e220000000a00 */
[----:B-1----:R-:W-:Y:S01]  /*1490*/  ISETP.GE.AND P1, PT, R0, UR4, PT ;  /* 0x0000000400007c0c */ /* 0x002fe2000bf26270 */
[----:B------:R-:W-:-:S12]  /*14a0*/  UMOV UR4, URZ ;  /* 0x000000ff00047c82 */ /* 0x000fd80008000000 */
.L_x_34:
[----:B----4-:R-:W-:Y:S01]  /*14b0*/  VIADD R7, R24, UR4 ;  /* 0x0000000418077c36 */ /* 0x010fe20008000000 */
[----:B------:R-:W-:Y:S03]  /*14c0*/  BSSY.RECONVERGENT B0, `(.L_x_26) ;  /* 0x0000012000007945 */ /* 0x000fe60003800200 */
[----:B0-----:R-:W-:Y:S01]  /*14d0*/  IMAD.WIDE R6, R7, 0x4, R8 ;  /* 0x0000000407067825 */ /* 0x001fe200078e0208 */
[----:B-12---:R-:W-:Y:S06]  /*14e0*/  @P1 BRA `(.L_x_27) ;  /* 0x00000000003c1947 */ /* 0x006fec0003800000 */
[----:B------:R-:W-:-:S05]  /*14f0*/  IADD3 R19, PT, PT, R3, R14, RZ ;  /* 0x0000000e03137210 */ /* 0x000fca0007ffe0ff */
[C---:B--2---:R-:W-:Y:S02]  /*1500*/  VIADD R23, R19.reuse, -UR7 ;  /* 0x8000000713177c36 */ /* 0x044fe40008000000 */
        /* <DEDUP_REMOVED lines=13> */
.L_x_27:
[----:B--2-4-:R-:W-:Y:S05]  /*15e0*/  BSYNC.RECONVERGENT B0 ;  /* 0x0000000000007941 */ /* 0x014fea0003800200 */
.L_x_26:
[----:B------:R-:W-:Y:S01]  /*15f0*/  BAR.SYNC.DEFER_BLOCKING 0x0 ;  /* 0x0000000000007b1d */ /* 0x000fe20000010000 */
[----:B------:R-:W-:-:S05]  /*1600*/  ISETP.GE.AND P1, PT, R0, UR10, PT ;  /* 0x0000000a00007c0c */ /* 0x000fca000bf26270 */
[----:B------:R-:W-:Y:S08]  /*1610*/  BSSY.RECONVERGENT B0, `(.L_x_28) ;  /* 0x0000011000007945 */ /* 0x000ff00003800200 */
[----:B------:R-:W-:Y:S05]  /*1620*/  @P1 BRA `(.L_x_29) ;  /* 0x00000000003c1947 */ /* 0x000fea0003800000 */
[----:B0-----:R-:W-:-:S05]  /*1630*/  IMAD.IADD R19, R3, 0x1, R14 ;  /* 0x0000000103137824 */ /* 0x001fca00078e020e */
[C---:B------:R-:W-:Y:S01]  /*1640*/  IADD3 R23, PT, PT, R19.reuse, 0x1, -R16 ;  /* 0x0000000113177810 */ /* 0x040fe20007ffe810 */
        /* <DEDUP_REMOVED lines=11> */
[----:B--2---:R-:W-:-:S05]  /*1700*/  IADD3 R25, PT, PT, R22, 0x1, RZ ;  /* 0x0000000116197810 */ /* 0x004fca0007ffe0ff */
[----:B------:R1:W-:Y:S02]  /*1710*/  STG.E.STRONG.SYS desc[UR8][R18.64+0x4], R25 ;  /* 0x0000041912007986 */ /* 0x0003e4000c115908 */
.L_x_29:
[----:B------:R-:W-:Y:S05]  /*1720*/  BSYNC.RECONVERGENT B0 ;  /* 0x0000000000007941 */ /* 0x000fea0003800200 */
.L_x_28:
[----:B------:R-:W-:Y:S06]  /*1730*/  BAR.SYNC.DEFER_BLOCKING 0x0 ;  /* 0x0000000000007b1d */ /* 0x000fec0000010000 */
[----:B------:R-:W-:Y:S04]  /*1740*/  BSSY.RECONVERGENT B0, `(.L_x_30) ;  /* 0x0000011000007945 */ /* 0x000fe80003800200 */
[----:B------:R-:W-:Y:S05]  /*1750*/  @P1 BRA `(.L_x_31) ;  /* 0x00000000003c1947 */ /* 0x000fea0003800000 */
[----:B01----:R-:W-:-:S05]  /*1760*/  IADD3 R19, PT, PT, R3, 0x2, R14 ;  /* 0x0000000203137810 */ /* 0x003fca0007ffe00e */
[C---:B------:R-:W-:Y:S02]  /*1770*/  VIADD R23, R19.reuse, -UR7 ;  /* 0x8000000713177c36 */ /* 0x040fe40008000000 */
[----:B---3--:R-:W-:-:S04]  /*1780*/  IMAD.WIDE R18, R19, 0x4, R10 ;  /* 0x0000000413127825 */ /* 0x008fc800078e020a */
[----:B------:R-:W-:Y:S01]  /*1790*/  IMAD.WIDE R22, R23, 0x4, R10 ;  /* 0x0000000417167825 */ /* 0x000fe200078e020a */
[----:B------:R-:W2:Y:S04]  /*17a0*/  LDG.E.STRONG.SYS R25, desc[UR8][R18.64+-0x4] ;  /* 0xfffffc0812197981 */ /* 0x000ea8000c1f5900 */
        /* <DEDUP_REMOVED lines=10> */
.L_x_31:
[----:B------:R-:W-:Y:S05]  /*1850*/  BSYNC.RECONVERGENT B0 ;  /* 0x0000000000007941 */ /* 0x000fea0003800200 */
.L_x_30:
[----:B------:R-:W-:Y:S06]  /*1860*/  BAR.SYNC.DEFER_BLOCKING 0x0 ;  /* 0x0000000000007b1d */ /* 0x000fec0000010000 */
[----:B------:R-:W-:Y:S04]  /*1870*/  BSSY.RECONVERGENT B0, `(.L_x_32) ;  /* 0x0000011000007945 */ /* 0x000fe80003800200 */
[----:B------:R-:W-:Y:S05]  /*1880*/  @P1 BRA `(.L_x_33) ;  /* 0x00000000003c1947 */ /* 0x000fea0003800000 */
[----:B012---:R-:W-:-:S04]  /*1890*/  IADD3 R19, PT, PT, R3, 0x3, R14 ;  /* 0x0000000303137810 */ /* 0x007fc80007ffe00e */
[C---:B------:R-:W-:Y:S01]  /*18a0*/  IADD3 R23, PT, PT, R19.reuse, -UR7, RZ ;  /* 0x8000000713177c10 */ /* 0x040fe2000fffe0ff */
        /* <DEDUP_REMOVED lines=11> */
[----:B--2---:R-:W-:-:S05]  /*1960*/  VIADD R7, R22, 0x1 ;  /* 0x0000000116077836 */ /* 0x004fca0000000000 */
[----:B------:R4:W-:Y:S02]  /*1970*/  STG.E.STRONG.SYS desc[UR8][R18.64], R7 ;  /* 0x0000000712007986 */ /* 0x0009e4000c115908 */
.L_x_33:
[----:B------:R-:W-:Y:S05]  /*1980*/  BSYNC.RECONVERGENT B0 ;  /* 0x0000000000007941 */ /* 0x000fea0003800200 */
.L_x_32:
[----:B------:R-:W-:Y:S01]  /*1990*/  UIADD3 UR4, UPT, UPT, UR4, 0x4, URZ ;  /* 0x0000000404047890 */ /* 0x000fe2000fffe0ff */
[----:B------:R-:W-:Y:S01]  /*19a0*/  BAR.SYNC.DEFER_BLOCKING 0x0 ;  /* 0x0000000000007b1d */ /* 0x000fe20000010000 */
[----:B------:R-:W-:-:S04]  /*19b0*/  VIADD R14, R14, 0x4 ;  /* 0x000000040e0e7836 */ /* 0x000fc80000000000 */
[----:B------:R-:W-:-:S13]  /*19c0*/  ISETP.NE.AND P2, PT, R17, UR4, PT ;  /* 0x0000000411007c0c */ /* 0x000fda000bf45270 */
[----:B------:R-:W-:Y:S05]  /*19d0*/  @P2 BRA `(.L_x_34) ;  /* 0xfffffff800b42947 */ /* 0x000fea000383ffff */
.L_x_25:
[----:B------:R-:W-:-:S13]  /*19e0*/  ISETP.NE.AND P1, PT, R12, RZ, PT ;  /* 0x000000ff0c00720c */ /* 0x000fda0003f25270 */
[----:B------:R-:W-:Y:S05]  /*19f0*/  @!P1 BRA `(.L_x_24) ;  /* 0x0000000400209947 */ /* 0x000fea0003800000 */
[----:B------:R-:W5:Y:S01]  /*1a00*/  LDCU UR4, c[0x0][0x3b4] ;  /* 0x00007680ff0477ac */ /* 0x000f620008000800 */
[----:B----4-:R-:W4:Y:S01]  /*1a10*/  LDC.64 R6, c[0x0][0x388] ;  /* 0x0000e200ff067b82 */ /* 0x010f220000000a00 */
[----:B------:R-:W-:Y:S01]  /*1a20*/  IADD3 R17, PT, PT, R17, R13, -R0 ;  /* 0x0000000d11117210 */ /* 0x000fe20007ffe800 */
[----:B------:R-:W-:Y:S01]  /*1a30*/  BSSY.RECONVERGENT B0, `(.L_x_35) ;  /* 0x0000015000007945 */ /* 0x000fe20003800200 */
[----:B-----5:R-:W-:-:S03]  /*1a40*/  ISETP.GE.AND P1, PT, R0, UR4, PT ;  /* 0x0000000400007c0c */ /* 0x020fc6000bf26270 */
[----:B----4-:R-:W-:-:S10]  /*1a50*/  IMAD.WIDE R6, R17, 0x4, R6 ;  /* 0x0000000411067825 */ /* 0x010fd400078e0206 */
[----:B------:R-:W-:Y:S05]  /*1a60*/  @P1 BRA `(.L_x_36) ;  /* 0x0000000000441947 */ /* 0x000fea0003800000 */
[----:B---3--:R-:W3:Y:S01]  /*1a70*/  LDC.64 R10, c[0x0][0x380] ;  /* 0x0000e000ff0a7b82 */ /* 0x008ee20000000a00 */
[----:B------:R-:W4:Y:S01]  /*1a80*/  LDCU UR4, c[0x0][0x3c4] ;  /* 0x00007880ff0477ac */ /* 0x000f220008000800 */
[----:B------:R-:W-:-:S05]  /*1a90*/  IADD3 R9, PT, PT, R3, R14, RZ ;  /* 0x0000000e03097210 */ /* 0x000fca0007ffe0ff */
[C---:B----4-:R-:W-:Y:S02]  /*1aa0*/  VIADD R17, R9.reuse, -UR4 ;  /* 0x8000000409117c36 */ /* 0x050fe40008000000 */
[----:B---3--:R-:W-:-:S04]  /*1ab0*/  IMAD.WIDE R8, R9, 0x4, R10 ;  /* 0x0000000409087825 */ /* 0x008fc800078e020a */
[----:B------:R-:W-:Y:S01]  /*1ac0*/  IMAD.WIDE R10, R17, 0x4, R10 ;  /* 0x00000004110a7825 */ /* 0x000fe200078e020a */
[----:B------:R-:W3:Y:S04]  /*1ad0*/  LDG.E.STRONG.SYS R16, desc[UR8][R8.64+-0x4] ;  /* 0xfffffc0808107981 */ /* 0x000ee8000c1f5900 */
[----:B------:R-:W3:Y:S02]  /*1ae0*/  LDG.E.STRONG.SYS R17, desc[UR8][R10.64] ;  /* 0x000000080a117981 */ /* 0x000ee4000c1f5900 */
[----:B---3--:R-:W-:-:S05]  /*1af0*/  VIMNMX R17, PT, PT, R16, R17, !PT ;  /* 0x0000001110117248 */ /* 0x008fca0007fe0100 */
[----:B------:R4:W-:Y:S04]  /*1b00*/  STG.E.STRONG.SYS desc[UR8][R8.64], R17 ;  /* 0x0000001108007986 */ /* 0x0009e8000c115908 */
[----:B------:R-:W3:Y:S04]  /*1b10*/  LDG.E R16, desc[UR8][R6.64] ;  /* 0x0000000806107981 */ /* 0x000ee8000c1e1900 */
[----:B012---:R-:W3:Y:S02]  /*1b20*/  LDG.E R19, desc[UR8][R4.64] ;  /* 0x0000000804137981 */ /* 0x007ee4000c1e1900 */
[----:B---3--:R-:W-:-:S13]  /*1b30*/  ISETP.NE.AND P2, PT, R16, R19, PT ;  /* 0x000000131000720c */ /* 0x008fda0003f45270 */
[----:B----4-:R-:W-:Y:S05]  /*1b40*/  @P2 BRA `(.L_x_36) ;  /* 0x00000000000c2947 */ /* 0x010fea0003800000 */
[----:B------:R-:W2:Y:S02]  /*1b50*/  LDG.E.STRONG.SYS R10, desc[UR8][R10.64+-0x4] ;  /* 0xfffffc080a0a7981 */ /* 0x000ea4000c1f5900 */
[----:B--2---:R-:W-:-:S05]  /*1b60*/  VIADD R17, R10, 0x1 ;  /* 0x000000010a117836 */ /* 0x004fca0000000000 */
[----:B------:R4:W-:Y:S02]  /*1b70*/  STG.E.STRONG.SYS desc[UR8][R8.64], R17 ;  /* 0x0000001108007986 */ /* 0x0009e4000c115908 */
.L_x_36:
[----:B------:R-:W-:Y:S05]  /*1b80*/  BSYNC.RECONVERGENT B0 ;  /* 0x0000000000007941 */ /* 0x000fea0003800200 */
.L_x_35:
[----:B------:R-:W-:Y:S01]  /*1b90*/  BAR.SYNC.DEFER_BLOCKING 0x0 ;  /* 0x0000000000007b1d */ /* 0x000fe20000010000 */
[----:B------:R-:W-:-:S13]  /*1ba0*/  ISETP.NE.AND P2, PT, R12, 0x1, PT ;  /* 0x000000010c00780c */ /* 0x000fda0003f45270 */
[----:B------:R-:W-:Y:S05]  /*1bb0*/  @!P2 BRA `(.L_x_24) ;  /* 0x0000000000b0a947 */ /* 0x000fea0003800000 */
[----:B------:R-:W-:Y:S04]  /*1bc0*/  BSSY.RECONVERGENT B0, `(.L_x_37) ;  /* 0x0000013000007945 */ /* 0x000fe80003800200 */
[----:B------:R-:W-:Y:S05]  /*1bd0*/  @P1 BRA `(.L_x_38) ;  /* 0x0000000000441947 */ /* 0x000fea0003800000 */
[----:B----4-:R-:W4:Y:S01]  /*1be0*/  LDC R8, c[0x0][0x3c4] ;  /* 0x0000f100ff087b82 */ /* 0x010f220000000800 */
[----:B------:R-:W-:-:S07]  /*1bf0*/  IADD3 R9, PT, PT, R3, R14, RZ ;  /* 0x0000000e03097210 */ /* 0x000fce0007ffe0ff */
[----:B---3--:R-:W3:Y:S01]  /*1c00*/  LDC.64 R10, c[0x0][0x380] ;  /* 0x0000e000ff0a7b82 */ /* 0x008ee20000000a00 */
[C---:B----4-:R-:W-:Y:S01]  /*1c10*/  IADD3 R17, PT, PT, R9.reuse, 0x1, -R8 ;  /* 0x0000000109117810 */ /* 0x050fe20007ffe808 */
[----:B---3--:R-:W-:-:S04]  /*1c20*/  IMAD.WIDE R8, R9, 0x4, R10 ;  /* 0x0000000409087825 */ /* 0x008fc800078e020a */
[----:B------:R-:W-:Y:S01]  /*1c30*/  IMAD.WIDE R10, R17, 0x4, R10 ;  /* 0x00000004110a7825 */ /* 0x000fe200078e020a */
[----:B------:R-:W3:Y:S04]  /*1c40*/  LDG.E.STRONG.SYS R16, desc[UR8][R8.64] ;  /* 0x0000000808107981 */ /* 0x000ee8000c1f5900 */
[----:B------:R-:W3:Y:S02]  /*1c50*/  LDG.E.STRONG.SYS R17, desc[UR8][R10.64] ;  /* 0x000000080a117981 */ /* 0x000ee4000c1f5900 */
[----:B---3--:R-:W-:-:S05]  /*1c60*/  VIMNMX R17, PT, PT, R16, R17, !PT ;  /* 0x0000001110117248 */ /* 0x008fca0007fe0100 */
[----:B------:R3:W-:Y:S04]  /*1c70*/  STG.E.STRONG.SYS desc[UR8][R8.64+0x4], R17 ;  /* 0x0000041108007986 */ /* 0x0007e8000c115908 */
[----:B------:R-:W4:Y:S04]  /*1c80*/  LDG.E R16, desc[UR8][R6.64+0x4] ;  /* 0x0000040806107981 */ /* 0x000f28000c1e1900 */
[----:B012---:R-:W4:Y:S02]  /*1c90*/  LDG.E R19, desc[UR8][R4.64] ;  /* 0x0000000804137981 */ /* 0x007f24000c1e1900 */
[----:B----4-:R-:W-:-:S13]  /*1ca0*/  ISETP.NE.AND P2, PT, R16, R19, PT ;  /* 0x000000131000720c */ /* 0x010fda0003f45270 */
[----:B---3--:R-:W-:Y:S05]  /*1cb0*/  @P2 BRA `(.L_x_38) ;  /* 0x00000000000c2947 */ /* 0x008fea0003800000 */
[----:B------:R-:W2:Y:S02]  /*1cc0*/  LDG.E.STRONG.SYS R10, desc[UR8][R10.64+-0x4] ;  /* 0xfffffc080a0a7981 */ /* 0x000ea4000c1f5900 */
[----:B--2---:R-:W-:-:S05]  /*1cd0*/  VIADD R17, R10, 0x1 ;  /* 0x000000010a117836 */ /* 0x004fca0000000000 */
[----:B------:R0:W-:Y:S02]  /*1ce0*/  STG.E.STRONG.SYS desc[UR8][R8.64+0x4], R17 ;  /* 0x0000041108007986 */ /* 0x0001e4000c115908 */
.L_x_38:
[----:B------:R-:W-:Y:S05]  /*1cf0*/  BSYNC.RECONVERGENT B0 ;  /* 0x0000000000007941 */ /* 0x000fea0003800200 */
.L_x_37:
[----:B------:R-:W-:Y:S01]  /*1d00*/  BAR.SYNC.DEFER_BLOCKING 0x0 ;  /* 0x0000000000007b1d */ /* 0x000fe20000010000 */
[----:B------:R-:W-:-:S13]  /*1d10*/  ISETP.NE.AND P2, PT, R12, 0x2, PT ;  /* 0x000000020c00780c */ /* 0x000fda0003f45270 */
[----:B------:R-:W-:Y:S05]  /*1d20*/  @!P2 BRA `(.L_x_24) ;  /* 0x000000000054a947 */ /* 0x000fea0003800000 */
[----:B------:R-:W-:Y:S04]  /*1d30*/  BSSY.RECONVERGENT B0, `(.L_x_39) ;  /* 0x0000013000007945 */ /* 0x000fe80003800200 */
[----:B------:R-:W-:Y:S05]  /*1d40*/  @P1 BRA `(.L_x_40) ;  /* 0x0000000000441947 */ /* 0x000fea0003800000 */
[----:B---3--:R-:W3:Y:S01]  /*1d50*/  LDC.64 R10, c[0x0][0x380] ;  /* 0x0000e000ff0a7b82 */ /* 0x008ee20000000a00 */
[----:B------:R-:W5:Y:S01]  /*1d60*/  LDCU UR4, c[0x0][0x3c4] ;  /* 0x00007880ff0477ac */ /* 0x000f620008000800 */
[----:B0---4-:R-:W-:-:S05]  /*1d70*/  IADD3 R9, PT, PT, R3, 0x2, R14 ;  /* 0x0000000203097810 */ /* 0x011fca0007ffe00e */
[C---:B-----5:R-:W-:Y:S02]  /*1d80*/  VIADD R17, R9.reuse, -UR4 ;  /* 0x8000000409117c36 */ /* 0x060fe40008000000 */
[----:B---3--:R-:W-:-:S04]  /*1d90*/  IMAD.WIDE R8, R9, 0x4, R10 ;  /* 0x0000000409087825 */ /* 0x008fc800078e020a */
[----:B------:R-:W-:Y:S01]  /*1da0*/  IMAD.WIDE R10, R17, 0x4, R10 ;  /* 0x00000004110a7825 */ /* 0x000fe200078e020a */
[----:B------:R-:W3:Y:S04]  /*1db0*/  LDG.E.STRONG.SYS R14, desc[UR8][R8.64+-0x4] ;  /* 0xfffffc08080e7981 */ /* 0x000ee8000c1f5900 */
[----:B------:R-:W3:Y:S02]  /*1dc0*/  LDG.E.STRONG.SYS R17, desc[UR8][R10.64] ;  /* 0x000000080a117981 */ /* 0x000ee4000c1f5900 */
[----:B---3--:R-:W-:-:S05]  /*1dd0*/  VIMNMX R17, PT, PT, R14, R17, !PT ;  /* 0x000000110e117248 */ /* 0x008fca0007fe0100 */
[----:B------:R0:W-:Y:S04]  /*1de0*/  STG.E.STRONG.SYS desc[UR8][R8.64], R17 ;  /* 0x0000001108007986 */ /* 0x0001e8000c115908 */
[----:B------:R-:W3:Y:S04]  /*1df0*/  LDG.E R6, desc[UR8][R6.64+0x8] ;  /* 0x0000080806067981 */ /* 0x000ee8000c1e1900 */
[----:B-12---:R-:W3:Y:S02]  /*1e00*/  LDG.E R19, desc[UR8][R4.64] ;  /* 0x0000000804137981 */ /* 0x006ee4000c1e1900 */
[----:B---3--:R-:W-:-:S13]  /*1e10*/  ISETP.NE.AND P1, PT, R6, R19, PT ;  /* 0x000000130600720c */ /* 0x008fda0003f25270 */
[----:B0-----:R-:W-:Y:S05]  /*1e20*/  @P1 BRA `(.L_x_40) ;  /* 0x00000000000c1947 */ /* 0x001fea0003800000 */
[----:B------:R-:W2:Y:S02]  /*1e30*/  LDG.E.STRONG.SYS R10, desc[UR8][R10.64+-0x4] ;  /* 0xfffffc080a0a7981 */ /* 0x000ea4000c1f5900 */
[----:B--2---:R-:W-:-:S05]  /*1e40*/  IADD3 R7, PT, PT, R10, 0x1, RZ ;  /* 0x000000010a077810 */ /* 0x004fca0007ffe0ff */
[----:B------:R0:W-:Y:S02]  /*1e50*/  STG.E.STRONG.SYS desc[UR8][R8.64], R7 ;  /* 0x0000000708007986 */ /* 0x0001e4000c115908 */
.L_x_40:
[----:B------:R-:W-:Y:S05]  /*1e60*/  BSYNC.RECONVERGENT B0 ;  /* 0x0000000000007941 */ /* 0x000fea0003800200 */
.L_x_39:
[----:B------:R-:W-:Y:S06]  /*1e70*/  BAR.SYNC.DEFER_BLOCKING 0x0 ;  /* 0x0000000000007b1d */ /* 0x000fec0000010000 */
.L_x_24:
[----:B------:R-:W-:Y:S06]  /*1e80*/  MEMBAR.SC.SYS ;  /* 0x0000000000007992 */ /* 0x000fec0000003000 */
[----:B------:R-:W-:-:S00]  /*1e90*/  ERRBAR ;  /* 0x00000000000079ab */ /* 0x000fc00000000000 */
[----:B------:R-:W-:Y:S06]  /*1ea0*/  CGAERRBAR ;  /* 0x00000000000075ab */ /* 0x000fec0000000000 */
[----:B------:R-:W-:Y:S04]  /*1eb0*/  CCTL.IVALL ;  /* 0x00000000ff00798f */ /* 0x000fe80002000000 */
[----:B0---4-:R-:W4:Y:S01]  /*1ec0*/  @!P0 LDG.E.STRONG.SYS R7, desc[UR8][R20.64+0x4] ;  /* 0x0000040814078981 */ /* 0x011f22000c1f5900 */
[----:B------:R-:W0:Y:S01]  /*1ed0*/  LDC R8, c[0x0][0x3cc] ;  /* 0x0000f300ff087b82 */ /* 0x000e220000000800 */
[----:B------:R-:W-:-:S07]  /*1ee0*/  UIADD3 UR6, UPT, UPT, UR6, 0x1, URZ ;  /* 0x0000000106067890 */ /* 0x000fce000fffe0ff */
[----:B------:R-:W5:Y:S02]  /*1ef0*/  LDC R6, c[0x0][0x3b0] ;  /* 0x0000ec00ff067b82 */ /* 0x000f640000000800 */
[----:B-----5:R-:W-:Y:S01]  /*1f00*/  IMAD.IADD R13, R13, 0x1, R6 ;  /* 0x000000010d0d7824 */ /* 0x020fe200078e0206 */
[----:B------:R-:W-:Y:S01]  /*1f10*/  IADD3 R15, PT, PT, R15, R6, RZ ;  /* 0x000000060f0f7210 */ /* 0x000fe20007ffe0ff */
[----:B----4-:R-:W-:-:S05]  /*1f20*/  @!P0 VIADD R7, R7, 0x1 ;  /* 0x0000000107078836 */ /* 0x010fca0000000000 */
[----:B------:R4:W-:Y:S01]  /*1f30*/  @!P0 STG.E.STRONG.SYS desc[UR8][R20.64+0x4], R7 ;  /* 0x0000040714008986 */ /* 0x0009e2000c115908 */
[----:B------:R-:W-:Y:S01]  /*1f40*/  BAR.SYNC.DEFER_BLOCKING 0x0 ;  /* 0x0000000000007b1d */ /* 0x000fe20000010000 */
[----:B0-----:R-:W-:-:S13]  /*1f50*/  ISETP.NE.AND P0, PT, R8, UR6, PT ;  /* 0x0000000608007c0c */ /* 0x001fda000bf05270 */
[----:B----4-:R-:W-:Y:S05]  /*1f60*/  @P0 BRA `(.L_x_41) ;  /* 0xfffffff000e00947 */ /* 0x010fea000383ffff */
.L_x_21:
[----:B------:R-:W-:-:S13]  /*1f70*/  ISETP.NE.AND P0, PT, R0, RZ, PT ;  /* 0x000000ff0000720c */ /* 0x000fda0003f05270 */
[----:B------:R-:W-:Y:S05]  /*1f80*/  @P0 BRA `(.L_x_42) ;  /* 0x0000000000180947 */ /* 0x000fea0003800000 */
[----:B------:R-:W0:Y:S02]  /*1f90*/  LDCU UR4, c[0x0][0x3d4] ;  /* 0x00007a80ff0477ac */ /* 0x000e240008000800 */
[----:B0-----:R-:W-:-:S07]  /*1fa0*/  VIADDMNMX R3, R8, UR4, R8, PT ;  /* 0x0000000408037c46 */ /* 0x001fce000b800108 */
.L_x_43:
[----:B------:R-:W5:Y:S01]  /*1fb0*/  LDG.E.STRONG.SYS R4, desc[UR8][R20.64] ;  /* 0x0000000814047981 */ /* 0x000f62000c1f5900 */
[----:B------:R-:W-:Y:S05]  /*1fc0*/  YIELD ;  /* 0x0000000000007946 */ /* 0x000fea0003800000 */
[----:B-----5:R-:W-:-:S13]  /*1fd0*/  ISETP.GE.AND P0, PT, R4, R3, PT ;  /* 0x000000030400720c */ /* 0x020fda0003f06270 */
[----:B------:R-:W-:Y:S05]  /*1fe0*/  @!P0 BRA `(.L_x_43) ;  /* 0xfffffffc00f08947 */ /* 0x000fea000383ffff */
.L_x_42:
[----:B------:R-:W-:Y:S01]  /*1ff0*/  ISETP.GE.AND P0, PT, R2, 0x1, PT ;  /* 0x000000010200780c */ /* 0x000fe20003f06270 */
[----:B------:R-:W-:Y:S05]  /*2000*/  WARPSYNC.ALL ;  /* 0x0000000000007948 */ /* 0x000fea0003800000 */
[----:B------:R-:W-:Y:S07]  /*2010*/  BAR.SYNC.DEFER_BLOCKING 0x0 ;  /* 0x0000000000007b1d */ /* 0x000fee0000010000 */
[----:B------:R-:W-:Y:S05]  /*2020*/  @!P0 BRA `(.L_x_44) ;  /* 0x0000000c00b88947 */ /* 0x000fea0003800000 */
[----:B------:R-:W0:Y:S01]  /*2030*/  LDCU UR6, c[0x0][0x3b4] ;  /* 0x00007680ff0677ac */ /* 0x000e220008000800 */
[----:B----4-:R-:W4:Y:S01]  /*2040*/  LDC R7, c[0x0][0x3a0] ;  /* 0x0000e800ff077b82 */ /* 0x010f220000000800 */
[----:B------:R-:W-:Y:S01]  /*2050*/  LOP3.LUT R3, RZ, R0, RZ, 0x33, !PT ;  /* 0x00000000ff037212 */ /* 0x000fe200078e33ff */
[----:B------:R-:W5:Y:S01]  /*2060*/  LDCU UR7, c[0x0][0x3b8] ;  /* 0x00007700ff0777ac */ /* 0x000f620008000800 */
[----:B------:R-:W1:Y:S01]  /*2070*/  LDCU UR10, c[0x0][0x3c4] ;  /* 0x00007880ff0a77ac */ /* 0x000e620008000800 */
[----:B------:R-:W2:Y:S01]  /*2080*/  LDCU UR4, c[0x0][0x3a4] ;  /* 0x00007480ff0477ac */ /* 0x000ea20008000800 */
[----:B------:R-:W3:Y:S01]  /*2090*/  LDCU UR5, c[0x0][0x3b0] ;  /* 0x00007600ff0577ac */ /* 0x000ee20008000800 */
[----:B0-----:R-:W-:Y:S02]  /*20a0*/  VIADD R4, R0, UR6 ;  /* 0x0000000600047c36 */ /* 0x001fe40008000000 */
[----:B-----5:R-:W-:Y:S01]  /*20b0*/  VIADD R5, R6, UR7 ;  /* 0x0000000706057c36 */ /* 0x020fe20008000000 */
[----:B------:R-:W-:Y:S01]  /*20c0*/  IADD3 R9, PT, PT, R3, UR7, R6 ;  /* 0x0000000703097c10 */ /* 0x000fe2000fffe006 */
[----:B----4-:R-:W-:Y:S01]  /*20d0*/  IMAD R4, R7, UR6, R4 ;  /* 0x0000000607047c24 */ /* 0x010fe2000f8e0204 */
[----:B-1----:R-:W-:-:S03]  /*20e0*/  UIADD3 UR11, UPT, UPT, UR10, -0x1, URZ ;  /* 0xffffffff0a0b7890 */ /* 0x002fc6000fffe0ff */
[C---:B------:R-:W-:Y:S01]  /*20f0*/  IMAD R6, R0.reuse, UR10, R9 ;  /* 0x0000000a00067c24 */ /* 0x040fe2000f8e0209 */
[----:B--2---:R-:W-:Y:S02]  /*2100*/  UIADD3 UR4, UPT, UPT, UR4, -UR6, -UR7 ;  /* 0x8000000604047290 */ /* 0x004fe4000fffe807 */
[----:B------:R-:W-:Y:S02]  /*2110*/  IMAD R3, R0, UR11, R5 ;  /* 0x0000000b00037c24 */ /* 0x000fe4000f8e0205 */
[----:B------:R-:W-:Y:S01]  /*2120*/  HFMA2 R5, -RZ, RZ, 0, 0 ;  /* 0x00000000ff057431 */ /* 0x000fe200000001ff */
[----:B------:R-:W-:Y:S01]  /*2130*/  UIADD3 UR4, UPT, UPT, UR4, UR10, URZ ;  /* 0x0000000a04047290 */ /* 0x000fe2000fffe0ff */
[----:B---3--:R-:W-:Y:S02]  /*2140*/  IMAD.U32 R7, RZ, RZ, UR5 ;  /* 0x00000005ff077e24 */ /* 0x008fe4000f8e00ff */
[----:B------:R-:W-:-:S03]  /*2150*/  VIADD R8, R3, UR10 ;  /* 0x0000000a03087c36 */ /* 0x000fc60008000000 */
[----:B------:R-:W-:-:S07]  /*2160*/  MOV R9, UR4 ;  /* 0x0000000400097c02 */ /* 0x000fce0008000f00 */
.L_x_62:
[----:B------:R-:W0:Y:S01]  /*2170*/  LDC.64 R18, c[0x0][0x3b0] ;  /* 0x0000ec00ff127b82 */ /* 0x000e220000000a00 */
[----:B------:R-:W-:Y:S01]  /*2180*/  ISETP.GE.AND P1, PT, R7, 0x1, PT ;  /* 0x000000010700780c */ /* 0x000fe20003f26270 */
[----:B------:R-:W-:Y:S02]  /*2190*/  IMAD.MOV.U32 R13, RZ, RZ, R5 ;  /* 0x000000ffff0d7224 */ /* 0x000fe400078e0005 */
[----:B------:R-:W-:-:S05]  /*21a0*/  VIADD R5, R5, 0x1 ;  /* 0x0000000105057836 */ /* 0x000fca0000000000 */
[----:B------:R-:W-:-:S05]  /*21b0*/  ISETP.NE.AND P0, PT, R5, R2, PT ;  /* 0x000000020500720c */ /* 0x000fca0003f05270 */
[----:B------:R-:W-:Y:S08]  /*21c0*/  @!P1 BRA `(.L_x_45) ;  /* 0x0000000c00349947 */ /* 0x000ff00003800000 */
[----:B------:R-:W1:Y:S01]  /*21d0*/  LDC.64 R16, c[0x0][0x388] ;  /* 0x0000e200ff107b82 */ /* 0x000e620000000a00 */
[----:B------:R-:W2:Y:S01]  /*21e0*/  LDCU UR4, c[0x0][0x3d8] ;  /* 0x00007b00ff0477ac */ /* 0x000ea20008000800 */
[----:B------:R-:W-:Y:S01]  /*21f0*/  LOP3.LUT P1, R23, R7, 0x3, RZ, 0xc0, !PT ;  /* 0x0000000307177812 */ /* 0x000fe2000782c0ff */
[----:B------:R-:W-:Y:S01]  /*2200*/  IMAD.MOV.U32 R15, RZ, RZ, R7 ;  /* 0x000000ffff0f7224 */ /* 0x000fe200078e0007 */
[----:B------:R-:W-:Y:S01]  /*2210*/  LOP3.LUT R10, RZ, R0, RZ, 0x33, !PT ;  /* 0x00000000ff0a7212 */ /* 0x000fe200078e33ff */
[----:B------:R-:W3:Y:S03]  /*2220*/  LDCU UR5, c[0x0][0x3bc] ;  /* 0x00007780ff0577ac */ /* 0x000ee60008000800 */
[----:B------:R-:W4:Y:S01]  /*2230*/  LDC R27, c[0x0][0x3c4] ;  /* 0x0000f100ff1b7b82 */ /* 0x000f220000000800 */
[----:B0-----:R-:W-:-:S04]  /*2240*/  IADD3 R10, PT, PT, R10, -R19, RZ ;  /* 0x800000130a0a7210 */ /* 0x001fc80007ffe0ff */
[----:B--2---:R-:W-:Y:S01]  /*2250*/  IADD3 R11, PT, PT, R7, UR4, R10 ;  /* 0x00000004070b7c10 */ /* 0x004fe2000fffe00a */
[----:B------:R-:W-:Y:S01]  /*2260*/  IMAD R10, R13, R18, R18 ;  /* 0x000000120d0a7224 */ /* 0x000fe200078e0212 */
[----:B---3--:R-:W-:-:S03]  /*2270*/  IADD3 R22, PT, PT, -R7, UR5, R19 ;  /* 0x0000000507167c10 */ /* 0x008fc6000fffe113 */
[----:B-1----:R-:W-:-:S04]  /*2280*/  IMAD.WIDE R16, R11, 0x4, R16 ;  /* 0x000000040b107825 */ /* 0x002fc800078e0210 */
[----:B------:R-:W-:Y:S02]  /*2290*/  VIADD R11, R10, 0xffffffff ;  /* 0xffffffff0a0b7836 */ /* 0x000fe40000000000 */
[----:B----4-:R-:W-:Y:S01]  /*22a0*/  IMAD R22, R22, R27, R9 ;  /* 0x0000001b16167224 */ /* 0x010fe200078e0209 */
[----:B------:R-:W-:Y:S06]  /*22b0*/  @!P1 BRA `(.L_x_46) ;  /* 0x00000004003c9947 */ /* 0x000fec0003800000 */
[----:B------:R-:W0:Y:S01]  /*22c0*/  LDC.64 R12, c[0x0][0x390] ;  /* 0x0000e400ff0c7b82 */ /* 0x000e220000000a00 */
[----:B------:R-:W-:Y:S01]  /*22d0*/  VIMNMX R15, PT, PT, R7, R18, PT ;  /* 0x00000012070f7248 */ /* 0x000fe20003fe0100 */
[----:B------:R-:W-:Y:S03]  /*22e0*/  BSSY.RECONVERGENT B0, `(.L_x_47) ;  /* 0x0000015000007945 */ /* 0x000fe60003800200 */
[----:B------:R-:W-:Y:S02]  /*22f0*/  ISETP.GE.AND P1, PT, R0, R15, PT ;  /* 0x0000000f0000720c */ /* 0x000fe40003f26270 */
[----:B------:R-:W-:-:S05]  /*2300*/  IADD3 R15, PT, PT, R4, -R7, RZ ;  /* 0x80000007040f7210 */ /* 0x000fca0007ffe0ff */
[----:B0-----:R-:W-:-:S06]  /*2310*/  IMAD.WIDE R12, R15, 0x4, R12 ;  /* 0x000000040f0c7825 */ /* 0x001fcc00078e020c */
[----:B------:R-:W-:Y:S05]  /*2320*/  @P1 BRA `(.L_x_48) ;  /* 0x0000000000401947 */ /* 0x000fea0003800000 */
[----:B------:R-:W0:Y:S01]  /*2330*/  LDC.64 R24, c[0x0][0x380] ;  /* 0x0000e000ff187b82 */ /* 0x000e220000000a00 */
[----:B------:R-:W-:-:S04]  /*2340*/  IMAD.IADD R14, R6, 0x1, R22 ;  /* 0x00000001060e7824 */ /* 0x000fc800078e0216 */
[C---:B------:R-:W-:Y:S02]  /*2350*/  IMAD.IADD R19, R14.reuse, 0x1, -R27 ;  /* 0x000000010e137824 */ /* 0x040fe400078e0a1b */
[----:B0-----:R-:W-:-:S04]  /*2360*/  IMAD.WIDE R14, R14, 0x4, R24 ;  /* 0x000000040e0e7825 */ /* 0x001fc800078e0218 */
        /* <DEDUP_REMOVED lines=12> */
.L_x_48:
[----:B------:R-:W-:Y:S05]  /*2430*/  BSYNC.RECONVERGENT B0 ;  /* 0x0000000000007941 */ /* 0x000fea0003800200 */
.L_x_47:
[----:B------:R-:W-:Y:S01]  /*2440*/  BAR.SYNC.DEFER_BLOCKING 0x0 ;  /* 0x0000000000007b1d */ /* 0x000fe20000010000 */
[----:B------:R-:W-:Y:S01]  /*2450*/  ISETP.NE.AND P1, PT, R23, 0x1, PT ;  /* 0x000000011700780c */ /* 0x000fe20003f25270 */
[----:B0-----:R-:W-:Y:S02]  /*2460*/  IMAD.MOV.U32 R15, RZ, RZ, R11 ;  /* 0x000000ffff0f7224 */ /* 0x001fe400078e000b */
[----:B------:R-:W-:-:S10]  /*2470*/  IMAD.IADD R22, R22, 0x1, R27 ;  /* 0x0000000116167824 */ /* 0x000fd400078e021b */
[----:B------:R-:W-:Y:S05]  /*2480*/  @!P1 BRA `(.L_x_46) ;  /* 0x0000000000c89947 */ /* 0x000fea0003800000 */
[----:B------:R-:W-:Y:S01]  /*2490*/  VIMNMX R15, PT, PT, R11, R18, PT ;  /* 0x000000120b0f7248 */ /* 0x000fe20003fe0100 */
[----:B------:R-:W-:Y:S03]  /*24a0*/  BSSY.RECONVERGENT B0, `(.L_x_49) ;  /* 0x0000013000007945 */ /* 0x000fe60003800200 */
[----:B------:R-:W-:-:S13]  /*24b0*/  ISETP.GE.AND P1, PT, R0, R15, PT ;  /* 0x0000000f0000720c */ /* 0x000fda0003f26270 */
[----:B------:R-:W-:Y:S05]  /*24c0*/  @P1 BRA `(.L_x_50) ;  /* 0x0000000000401947 */ /* 0x000fea0003800000 */
[----:B------:R-:W0:Y:S01]  /*24d0*/  LDC.64 R24, c[0x0][0x380] ;  /* 0x0000e000ff187b82 */ /* 0x000e220000000a00 */
[----:B------:R-:W-:-:S05]  /*24e0*/  IADD3 R14, PT, PT, R6, R22, RZ ;  /* 0x00000016060e7210 */ /* 0x000fca0007ffe0ff */
        /* <DEDUP_REMOVED lines=14> */
.L_x_50:
[----:B------:R-:W-:Y:S05]  /*25d0*/  BSYNC.RECONVERGENT B0 ;  /* 0x0000000000007941 */ /* 0x000fea0003800200 */
.L_x_49:
[----:B------:R-:W-:Y:S01]  /*25e0*/  BAR.SYNC.DEFER_BLOCKING 0x0 ;  /* 0x0000000000007b1d */ /* 0x000fe20000010000 */
[----:B------:R-:W-:Y:S01]  /*25f0*/  ISETP.NE.AND P1, PT, R23, 0x2, PT ;  /* 0x000000021700780c */ /* 0x000fe20003f25270 */
[----:B------:R-:W-:Y:S01]  /*2600*/  IMAD.IADD R22, R22, 0x1, R27 ;  /* 0x0000000116167824 */ /* 0x000fe200078e021b */
[----:B0-----:R-:W-:-:S11]  /*2610*/  IADD3 R15, PT, PT, R10, -0x2, RZ ;  /* 0xfffffffe0a0f7810 */ /* 0x001fd60007ffe0ff */
[----:B------:R-:W-:Y:S05]  /*2620*/  @!P1 BRA `(.L_x_46) ;  /* 0x0000000000609947 */ /* 0x000fea0003800000 */
[----:B------:R-:W-:Y:S01]  /*2630*/  VIMNMX R15, PT, PT, R15, R18, PT ;  /* 0x000000120f0f7248 */ /* 0x000fe20003fe0100 */
[----:B------:R-:W-:Y:S03]  /*2640*/  BSSY.RECONVERGENT B0, `(.L_x_51) ;  /* 0x0000013000007945 */ /* 0x000fe60003800200 */
[----:B------:R-:W-:-:S13]  /*2650*/  ISETP.GE.AND P1, PT, R0, R15, PT ;  /* 0x0000000f0000720c */ /* 0x000fda0003f26270 */
[----:B------:R-:W-:Y:S05]  /*2660*/  @P1 BRA `(.L_x_52) ;  /* 0x0000000000401947 */ /* 0x000fea0003800000 */
[----:B------:R-:W0:Y:S01]  /*2670*/  LDC.64 R24, c[0x0][0x380] ;  /* 0x0000e000ff187b82 */ /* 0x000e220000000a00 */
[----:B------:R-:W-:-:S05]  /*2680*/  IMAD.IADD R14, R6, 0x1, R22 ;  /* 0x00000001060e7824 */ /* 0x000fca00078e0216 */
[C---:B------:R-:W-:Y:S01]  /*2690*/  IADD3 R19, PT, PT, R14.reuse, -R27, RZ ;  /* 0x8000001b0e137210 */ /* 0x040fe20007ffe0ff */
        /* <DEDUP_REMOVED lines=13> */
.L_x_52:
[----:B------:R-:W-:Y:S05]  /*2770*/  BSYNC.RECONVERGENT B0 ;  /* 0x0000000000007941 */ /* 0x000fea0003800200 */
.L_x_51:
[----:B------:R-:W-:Y:S01]  /*2780*/  BAR.SYNC.DEFER_BLOCKING 0x0 ;  /* 0x0000000000007b1d */ /* 0x000fe20000010000 */
[----:B0-----:R-:W-:Y:S01]  /*2790*/  VIADD R15, R10, 0xfffffffd ;  /* 0xfffffffd0a0f7836 */ /* 0x001fe20000000000 */
[----:B------:R-:W-:-:S07]  /*27a0*/  IADD3 R22, PT, PT, R22, R27, RZ ;  /* 0x0000001b16167210 */ /* 0x000fce0007ffe0ff */
.L_x_46:
[----:B------:R-:W-:-:S13]  /*27b0*/  ISETP.GE.U32.AND P1, PT, R11, 0x3, PT ;  /* 0x000000030b00780c */ /* 0x000fda0003f26070 */
[----:B------:R-:W-:Y:S05]  /*27c0*/  @!P1 BRA `(.L_x_45) ;  /* 0x0000000400b49947 */ /* 0x000fea0003800000 */
[--C-:B------:R-:W-:Y:S01]  /*27d0*/  IMAD.IADD R10, R3, 0x1, R22.reuse ;  /* 0x00000001030a7824 */ /* 0x100fe200078e0216 */
[----:B------:R-:W-:Y:S01]  /*27e0*/  IADD3 R12, PT, PT, R22, -R27, R3 ;  /* 0x8000001b160c7210 */ /* 0x000fe20007ffe003 */
[----:B------:R-:W-:Y:S01]  /*27f0*/  IMAD.IADD R11, R8, 0x1, R22 ;  /* 0x00000001080b7824 */ /* 0x000fe200078e0216 */
[----:B------:R-:W-:Y:S01]  /*2800*/  IADD3 R13, PT, PT, R15, 0x4, RZ ;  /* 0x000000040f0d7810 */ /* 0x000fe20007ffe0ff */
[C-C-:B------:R-:W-:Y:S02]  /*2810*/  IMAD R26, R27.reuse, 0x2, R10.reuse ;  /* 0x000000021b1a7824 */ /* 0x140fe400078e020a */
[----:B------:R-:W-:Y:S02]  /*2820*/  IMAD.IADD R19, R4, 0x1, -R15 ;  /* 0x0000000104137824 */ /* 0x000fe400078e0a0f */
[----:B------:R-:W-:-:S07]  /*2830*/  IMAD R27, R27, 0x3, R10 ;  /* 0x000000031b1b7824 */ /* 0x000fce00078e020a */
.L_x_61:
[----:B0-----:R-:W0:Y:S01]  /*2840*/  LDC R18, c[0x0][0x3b0] ;  /* 0x0000ec00ff127b82 */ /* 0x001e220000000800 */
[----:B------:R-:W-:Y:S01]  /*2850*/  MOV R29, R13 ;  /* 0x0000000d001d7202 */ /* 0x000fe20000000f00 */
[----:B------:R-:W-:Y:S01]  /*2860*/  VIADD R13, R13, 0xfffffffc ;  /* 0xfffffffc0d0d7836 */ /* 0x000fe20000000000 */
[----:B------:R-:W-:Y:S05]  /*2870*/  BSSY.RECONVERGENT B0, `(.L_x_53) ;  /* 0x000001a000007945 */ /* 0x000fea0003800200 */
[----:B------:R-:W1:Y:S01]  /*2880*/  LDC.64 R14, c[0x0][0x390] ;  /* 0x0000e400ff0e7b82 */ /* 0x000e620000000a00 */
[----:B0-----:R-:W-:Y:S02]  /*2890*/  VIMNMX R23, PT, PT, R13, R18, PT ;  /* 0x000000120d177248 */ /* 0x001fe40003fe0100 */
[----:B------:R-:W-:-:S02]  /*28a0*/  VIADDMNMX R25, R29, 0xfffffffb, R18, PT ;  /* 0xfffffffb1d197846 */ /* 0x000fc40003800112 */
[C---:B------:R-:W-:Y:S02]  /*28b0*/  ISETP.GE.AND P3, PT, R0.reuse, R23, PT ;  /* 0x000000170000720c */ /* 0x040fe40003f66270 */
[----:B------:R-:W-:Y:S02]  /*28c0*/  VIADDMNMX R31, R29, 0xfffffffa, R18, PT ;  /* 0xfffffffa1d1f7846 */ /* 0x000fe40003800112 */
[C---:B------:R-:W-:Y:S01]  /*28d0*/  ISETP.GE.AND P1, PT, R0.reuse, R25, PT ;  /* 0x000000190000720c */ /* 0x040fe20003f26270 */
[----:B-1----:R-:W-:Y:S01]  /*28e0*/  IMAD.WIDE R14, R19, 0x4, R14 ;  /* 0x00000004130e7825 */ /* 0x002fe200078e020e */
[----:B------:R-:W-:-:S07]  /*28f0*/  ISETP.GE.AND P2, PT, R0, R31, PT ;  /* 0x0000001f0000720c */ /* 0x000fce0003f46270 */
[----:B------:R-:W-:Y:S06]  /*2900*/  @P3 BRA `(.L_x_54) ;  /* 0x0000000000403947 */ /* 0x000fec0003800000 */
[----:B------:R-:W0:Y:S01]  /*2910*/  LDC.64 R22, c[0x0][0x380] ;  /* 0x0000e000ff167b82 */ /* 0x000e220000000a00 */
[----:B------:R-:W-:Y:S01]  /*2920*/  VIADD R25, R10, 0xffffffff ;  /* 0xffffffff0a197836 */ /* 0x000fe20000000000 */
[----:B------:R-:W-:-:S03]  /*2930*/  IADD3 R31, PT, PT, R12, -0x1, RZ ;  /* 0xffffffff0c1f7810 */ /* 0x000fc60007ffe0ff */
[----:B0-----:R-:W-:-:S04]  /*2940*/  IMAD.WIDE R24, R25, 0x4, R22 ;  /* 0x0000000419187825 */ /* 0x001fc800078e0216 */
        /* <DEDUP_REMOVED lines=12> */
.L_x_54:
[----:B------:R-:W-:Y:S05]  /*2a10*/  BSYNC.RECONVERGENT B0 ;  /* 0x0000000000007941 */ /* 0x000fea0003800200 */
.L_x_53:
[----:B------:R-:W-:Y:S06]  /*2a20*/  BAR.SYNC.DEFER_BLOCKING 0x0 ;  /* 0x0000000000007b1d */ /* 0x000fec0000010000 */
[----:B------:R-:W-:Y:S04]  /*2a30*/  BSSY.RECONVERGENT B0, `(.L_x_55) ;  /* 0x0000012000007945 */ /* 0x000fe80003800200 */
[----:B------:R-:W-:Y:S05]  /*2a40*/  @P1 BRA `(.L_x_56) ;  /* 0x0000000000401947 */ /* 0x000fea0003800000 */
[----:B0-----:R-:W0:Y:S01]  /*2a50*/  LDC.64 R24, c[0x0][0x380] ;  /* 0x0000e000ff187b82 */ /* 0x001e220000000a00 */
        /* <DEDUP_REMOVED lines=15> */
.L_x_56:
[----:B------:R-:W-:Y:S05]  /*2b50*/  BSYNC.RECONVERGENT B0 ;  /* 0x0000000000007941 */ /* 0x000fea0003800200 */
.L_x_55:
[----:B------:R-:W-:Y:S06]  /*2b60*/  BAR.SYNC.DEFER_BLOCKING 0x0 ;  /* 0x0000000000007b1d */ /* 0x000fec0000010000 */
[----:B------:R-:W-:Y:S04]  /*2b70*/  BSSY.RECONVERGENT B0, `(.L_x_57) ;  /* 0x0000012000007945 */ /* 0x000fe80003800200 */
[----:B------:R-:W-:Y:S05]  /*2b80*/  @P2 BRA `(.L_x_58) ;  /* 0x0000000000402947 */ /* 0x000fea0003800000 */
[----:B0-----:R-:W0:Y:S01]  /*2b90*/  LDC.64 R24, c[0x0][0x380] ;  /* 0x0000e000ff187b82 */ /* 0x001e220000000a00 */
[----:B-1----:R-:W-:Y:S01]  /*2ba0*/  VIADD R23, R26, 0xffffffff ;  /* 0xffffffff1a177836 */ /* 0x002fe20000000000 */
[----:B------:R-:W-:-:S03]  /*2bb0*/  IADD3 R31, PT, PT, R11, -0x1, RZ ;  /* 0xffffffff0b1f7810 */ /* 0x000fc60007ffe0ff */
[----:B0-----:R-:W-:-:S04]  /*2bc0*/  IMAD.WIDE R22, R23, 0x4, R24 ;  /* 0x0000000417167825 */ /* 0x001fc800078e0218 */
        /* <DEDUP_REMOVED lines=12> */
.L_x_58:
[----:B------:R-:W-:Y:S05]  /*2c90*/  BSYNC.RECONVERGENT B0 ;  /* 0x0000000000007941 */ /* 0x000fea0003800200 */
.L_x_57:
[----:B-12---:R-:W-:Y:S01]  /*2ca0*/  VIADDMNMX R23, R29, 0xfffffff9, R18, PT ;  /* 0xfffffff91d177846 */ /* 0x006fe20003800112 */
[----:B------:R-:W-:Y:S03]  /*2cb0*/  BAR.SYNC.DEFER_BLOCKING 0x0 ;  /* 0x0000000000007b1d */ /* 0x000fe60000010000 */
[----:B------:R-:W-:-:S03]  /*2cc0*/  ISETP.GE.AND P1, PT, R0, R23, PT ;  /* 0x000000170000720c */ /* 0x000fc60003f26270 */
[----:B------:R-:W-:Y:S10]  /*2cd0*/  BSSY.RECONVERGENT B0, `(.L_x_59) ;  /* 0x0000012000007945 */ /* 0x000ff40003800200 */
[----:B------:R-:W-:Y:S05]  /*2ce0*/  @P1 BRA `(.L_x_60) ;  /* 0x0000000000401947 */ /* 0x000fea0003800000 */
[----:B------:R-:W1:Y:S01]  /*2cf0*/  LDC.64 R22, c[0x0][0x380] ;  /* 0x0000e000ff167b82 */ /* 0x000e620000000a00 */
[----:B0-----:R-:W-:Y:S01]  /*2d00*/  VIADD R25, R27, 0xffffffff ;  /* 0xffffffff1b197836 */ /* 0x001fe20000000000 */
[----:B------:R-:W-:-:S03]  /*2d10*/  IADD3 R29, PT, PT, R26, -0x1, RZ ;  /* 0xffffffff1a1d7810 */ /* 0x000fc60007ffe0ff */
        /* <DEDUP_REMOVED lines=13> */
.L_x_60:
[----:B------:R-:W-:Y:S05]  /*2df0*/  BSYNC.RECONVERGENT B0 ;  /* 0x0000000000007941 */ /* 0x000fea0003800200 */
.L_x_59:
[----:B-1----:R-:W1:Y:S08]  /*2e00*/  LDC R15, c[0x0][0x3c4] ;  /* 0x0000f100ff0f7b82 */ /* 0x002e700000000800 */
[----:B------:R-:W-:Y:S01]  /*2e10*/  BAR.SYNC.DEFER_BLOCKING 0x0 ;  /* 0x0000000000007b1d */ /* 0x000fe20000010000 */
[----:B------:R-:W-:Y:S01]  /*2e20*/  ISETP.GT.U32.AND P1, PT, R13, 0x4, PT ;  /* 0x000000040d00780c */ /* 0x000fe20003f24070 */
[----:B------:R-:W-:-:S02]  /*2e30*/  VIADD R19, R19, 0x4 ;  /* 0x0000000413137836 */ /* 0x000fc40000000000 */
[C---:B-1----:R-:W-:Y:S01]  /*2e40*/  IMAD R26, R15.reuse, 0x4, R26 ;  /* 0x000000040f1a7824 */ /* 0x042fe200078e021a */
[C---:B------:R-:W-:Y:S01]  /*2e50*/  LEA R11, R15.reuse, R11, 0x2 ;  /* 0x0000000b0f0b7211 */ /* 0x040fe200078e10ff */
[C---:B------:R-:W-:Y:S01]  /*2e60*/  IMAD R27, R15.reuse, 0x4, R27 ;  /* 0x000000040f1b7824 */ /* 0x040fe200078e021b */
[C---:B------:R-:W-:Y:S01]  /*2e70*/  LEA R12, R15.reuse, R12, 0x2 ;  /* 0x0000000c0f0c7211 */ /* 0x040fe200078e10ff */
[----:B------:R-:W-:-:S06]  /*2e80*/  IMAD R10, R15, 0x4, R10 ;  /* 0x000000040f0a7824 */ /* 0x000fcc00078e020a */
[----:B------:R-:W-:Y:S05]  /*2e90*/  @P1 BRA `(.L_x_61) ;  /* 0xfffffff800681947 */ /* 0x000fea000383ffff */
.L_x_45:
[----:B------:R-:W-:Y:S06]  /*2ea0*/  MEMBAR.SC.SYS ;  /* 0x0000000000007992 */ /* 0x000fec0000003000 */
[----:B------:R-:W-:-:S00]  /*2eb0*/  ERRBAR ;  /* 0x00000000000079ab */ /* 0x000fc00000000000 */
[----:B------:R-:W-:Y:S06]  /*2ec0*/  CGAERRBAR ;  /* 0x00000000000075ab */ /* 0x000fec0000000000 */
[----:B------:R-:W-:Y:S01]  /*2ed0*/  CCTL.IVALL ;  /* 0x00000000ff00798f */ /* 0x000fe20002000000 */
[----:B0-----:R-:W-:Y:S01]  /*2ee0*/  IMAD.IADD R9, R9, 0x1, R18 ;  /* 0x0000000109097824 */ /* 0x001fe200078e0212 */
[----:B------:R-:W-:Y:S01]  /*2ef0*/  IADD3 R7, PT, PT, R7, R18, RZ ;  /* 0x0000001207077210 */ /* 0x000fe20007ffe0ff */
[----:B------:R-:W-:Y:S06]  /*2f00*/  @P0 BRA `(.L_x_62) ;  /* 0xfffffff000980947 */ /* 0x000fec000383ffff */
.L_x_44:
[----:B------:R-:W-:Y:S01]  /*2f10*/  ISETP.NE.AND P0, PT, R0, RZ, PT ;  /* 0x000000ff0000720c */ /* 0x000fe20003f05270 */
[----:B------:R-:W-:-:S12]  /*2f20*/  BSSY.RECONVERGENT B0, `(.L_x_63) ;  /* 0x0000005000007945 */ /* 0x000fd80003800200 */
[----:B------:R-:W-:Y:S05]  /*2f30*/  @P0 BRA `(.L_x_64) ;  /* 0x00000000000c0947 */ /* 0x000fea0003800000 */
[----:B------:R-:W5:Y:S02]  /*2f40*/  LDG.E.STRONG.SYS R0, desc[UR8][R20.64+0x4] ;  /* 0x0000040814007981 */ /* 0x000f64000c1f5900 */
[----:B-----5:R-:W-:-:S05]  /*2f50*/  VIADD R3, R0, 0x1 ;  /* 0x0000000100037836 */ /* 0x020fca0000000000 */
[----:B------:R0:W-:Y:S02]  /*2f60*/  STG.E.STRONG.SYS desc[UR8][R20.64+0x4], R3 ;  /* 0x0000040314007986 */ /* 0x0001e4000c115908 */
.L_x_64:
[----:B------:R-:W-:Y:S05]  /*2f70*/  BSYNC.RECONVERGENT B0 ;  /* 0x0000000000007941 */ /* 0x000fea0003800200 */
.L_x_63:
[----:B------:R-:W-:Y:S06]  /*2f80*/  BAR.SYNC.DEFER_BLOCKING 0x0 ;  /* 0x0000000000007b1d */ /* 0x000fec0000010000 */
[----:B------:R-:W-:Y:S05]  /*2f90*/  EXIT ;  /* 0x000000000000794d */ /* 0x000fea0003800000 */
.L_x_65:
[----:B------:R-:W-:-:S00]  /*2fa0*/  BRA `(.L_x_65) ;  /* 0xfffffffc00fc7947 */ /* 0x000fc0000383ffff */
[----:B------:R-:W-:-:S00]  /*2fb0*/  NOP ;  /* 0x0000000000007918 */ /* 0x000fc00000000000 */
        /* <DEDUP_REMOVED lines=12> */
.L_x_66:


//--------------------- .nv.shared.reserved.0     --------------------------
	.section	.nv.shared.reserved.0,"aw",@nobits
	.weak		__nv_reservedSMEM_offset_0_alias
	.size		__nv_reservedSMEM_offset_0_alias, 0, 64
	.other		__nv_reservedSMEM_offset_0_alias,@"STO_CUDA_RESERVED_SHARED STV_DEFAULT"
__nv_reservedSMEM_offset_0_alias:
	.zero		0
	.zero		64


//--------------------- .nv.global                --------------------------
	.section	.nv.global,"aw",@nobits
	.align	4
.nv.global:
	.type		row,@object
	.size		row,(.L_0 - row)
row:
	.zero		4
.L_0:


//--------------------- .nv.constant0._Z3GPUPViPiS1_S0_iiiiiiiiiiiiiiii --------------------------
	.section	.nv.constant0._Z3GPUPViPiS1_S0_iiiiiiiiiiiiiiii,"a",@progbits
	.sectionflags	@""
	.align	4
.nv.constant0._Z3GPUPViPiS1_S0_iiiiiiiiiiiiiiii:
	.zero		992


//--------------------- SYMBOLS --------------------------

	.type		.nv.reservedSmem.offset0,@object
	.size		.nv.reservedSmem.offset0,0x4
